//
// Generated by NVIDIA NVVM Compiler
//
// Compiler Build ID: CL-36424714
// Cuda compilation tools, release 13.0, V13.0.88
// Based on NVVM 20.0.0
//

.version 9.0
.target sm_100
.address_size 64

	// .globl	_Z6rowsumPiS_i
.extern .shared .align 16 .b8 sharedData[];
.extern .shared .align 16 .b8 sharedIndices[];

.visible .entry _Z6rowsumPiS_i(
	.param .u64 .ptr .align 1 _Z6rowsumPiS_i_param_0,
	.param .u64 .ptr .align 1 _Z6rowsumPiS_i_param_1,
	.param .u32 _Z6rowsumPiS_i_param_2
)
{
	.reg .pred 	%p<11>;
	.reg .b32 	%r<99>;
	.reg .b64 	%rd<33>;

	ld.param.u64 	%rd13, [_Z6rowsumPiS_i_param_0];
	ld.param.u64 	%rd12, [_Z6rowsumPiS_i_param_1];
	ld.param.u32 	%r16, [_Z6rowsumPiS_i_param_2];
	cvta.to.global.u64 	%rd1, %rd13;
	mov.u32 	%r17, %ctaid.x;
	mov.u32 	%r18, %nctaid.x;
	mov.u32 	%r19, %ctaid.y;
	mov.u32 	%r20, %nctaid.y;
	mov.u32 	%r21, %ctaid.z;
	mad.lo.s32 	%r22, %r21, %r20, %r19;
	mad.lo.s32 	%r23, %r22, %r18, %r17;
	mov.u32 	%r24, %tid.x;
	mov.u32 	%r25, %ntid.x;
	mov.u32 	%r26, %tid.y;
	mad.lo.s32 	%r27, %r25, %r26, %r24;
	mov.u32 	%r28, %ntid.y;
	mul.lo.s32 	%r29, %r28, %r25;
	mov.u32 	%r30, %tid.z;
	mad.lo.s32 	%r31, %r29, %r30, %r27;
	cvt.u64.u32 	%rd14, %r31;
	mov.u32 	%r32, %ntid.z;
	mul.lo.s32 	%r33, %r29, %r32;
	mul.wide.u32 	%rd15, %r23, %r33;
	add.s64 	%rd2, %rd15, %rd14;
	cvt.s64.s32 	%rd3, %r16;
	setp.ge.s64 	%p1, %rd2, %rd3;
	@%p1 bra 	$L__BB0_14;
	cvta.to.global.u64 	%rd16, %rd12;
	shl.b64 	%rd17, %rd2, 2;
	add.s64 	%rd4, %rd16, %rd17;
	mov.b32 	%r34, 0;
	st.global.u32 	[%rd4], %r34;
	setp.lt.s32 	%p2, %r16, 1;
	@%p2 bra 	$L__BB0_14;
	mul.lo.s64 	%rd5, %rd2, %rd3;
	and.b32  	%r1, %r16, 15;
	setp.lt.u32 	%p3, %r16, 16;
	mov.b32 	%r96, 0;
	@%p3 bra 	$L__BB0_5;
	and.b32  	%r96, %r16, 2147483632;
	neg.s32 	%r94, %r96;
	shl.b64 	%rd18, %rd5, 2;
	add.s64 	%rd19, %rd18, %rd1;
	add.s64 	%rd31, %rd19, 32;
$L__BB0_4:
	.pragma "nounroll";
	ld.global.u32 	%r36, [%rd31+-32];
	atom.global.add.u32 	%r37, [%rd4], %r36;
	ld.global.u32 	%r38, [%rd31+-28];
	atom.global.add.u32 	%r39, [%rd4], %r38;
	ld.global.u32 	%r40, [%rd31+-24];
	atom.global.add.u32 	%r41, [%rd4], %r40;
	ld.global.u32 	%r42, [%rd31+-20];
	atom.global.add.u32 	%r43, [%rd4], %r42;
	ld.global.u32 	%r44, [%rd31+-16];
	atom.global.add.u32 	%r45, [%rd4], %r44;
	ld.global.u32 	%r46, [%rd31+-12];
	atom.global.add.u32 	%r47, [%rd4], %r46;
	ld.global.u32 	%r48, [%rd31+-8];
	atom.global.add.u32 	%r49, [%rd4], %r48;
	ld.global.u32 	%r50, [%rd31+-4];
	atom.global.add.u32 	%r51, [%rd4], %r50;
	ld.global.u32 	%r52, [%rd31];
	atom.global.add.u32 	%r53, [%rd4], %r52;
	ld.global.u32 	%r54, [%rd31+4];
	atom.global.add.u32 	%r55, [%rd4], %r54;
	ld.global.u32 	%r56, [%rd31+8];
	atom.global.add.u32 	%r57, [%rd4], %r56;
	ld.global.u32 	%r58, [%rd31+12];
	atom.global.add.u32 	%r59, [%rd4], %r58;
	ld.global.u32 	%r60, [%rd31+16];
	atom.global.add.u32 	%r61, [%rd4], %r60;
	ld.global.u32 	%r62, [%rd31+20];
	atom.global.add.u32 	%r63, [%rd4], %r62;
	ld.global.u32 	%r64, [%rd31+24];
	atom.global.add.u32 	%r65, [%rd4], %r64;
	ld.global.u32 	%r66, [%rd31+28];
	atom.global.add.u32 	%r67, [%rd4], %r66;
	add.s32 	%r94, %r94, 16;
	add.s64 	%rd31, %rd31, 64;
	setp.ne.s32 	%p4, %r94, 0;
	@%p4 bra 	$L__BB0_4;
$L__BB0_5:
	setp.eq.s32 	%p5, %r1, 0;
	@%p5 bra 	$L__BB0_14;
	and.b32  	%r7, %r16, 7;
	setp.lt.u32 	%p6, %r1, 8;
	@%p6 bra 	$L__BB0_8;
	cvt.u64.u32 	%rd20, %r96;
	add.s64 	%rd21, %rd5, %rd20;
	shl.b64 	%rd22, %rd21, 2;
	add.s64 	%rd23, %rd1, %rd22;
	ld.global.u32 	%r68, [%rd23];
	atom.global.add.u32 	%r69, [%rd4], %r68;
	ld.global.u32 	%r70, [%rd23+4];
	atom.global.add.u32 	%r71, [%rd4], %r70;
	ld.global.u32 	%r72, [%rd23+8];
	atom.global.add.u32 	%r73, [%rd4], %r72;
	ld.global.u32 	%r74, [%rd23+12];
	atom.global.add.u32 	%r75, [%rd4], %r74;
	ld.global.u32 	%r76, [%rd23+16];
	atom.global.add.u32 	%r77, [%rd4], %r76;
	ld.global.u32 	%r78, [%rd23+20];
	atom.global.add.u32 	%r79, [%rd4], %r78;
	ld.global.u32 	%r80, [%rd23+24];
	atom.global.add.u32 	%r81, [%rd4], %r80;
	ld.global.u32 	%r82, [%rd23+28];
	atom.global.add.u32 	%r83, [%rd4], %r82;
	add.s32 	%r96, %r96, 8;
$L__BB0_8:
	setp.eq.s32 	%p7, %r7, 0;
	@%p7 bra 	$L__BB0_14;
	and.b32  	%r10, %r16, 3;
	setp.lt.u32 	%p8, %r7, 4;
	@%p8 bra 	$L__BB0_11;
	cvt.u64.u32 	%rd24, %r96;
	add.s64 	%rd25, %rd5, %rd24;
	shl.b64 	%rd26, %rd25, 2;
	add.s64 	%rd27, %rd1, %rd26;
	ld.global.u32 	%r84, [%rd27];
	atom.global.add.u32 	%r85, [%rd4], %r84;
	ld.global.u32 	%r86, [%rd27+4];
	atom.global.add.u32 	%r87, [%rd4], %r86;
	ld.global.u32 	%r88, [%rd27+8];
	atom.global.add.u32 	%r89, [%rd4], %r88;
	ld.global.u32 	%r90, [%rd27+12];
	atom.global.add.u32 	%r91, [%rd4], %r90;
	add.s32 	%r96, %r96, 4;
$L__BB0_11:
	setp.eq.s32 	%p9, %r10, 0;
	@%p9 bra 	$L__BB0_14;
	cvt.u64.u32 	%rd28, %r96;
	add.s64 	%rd29, %rd5, %rd28;
	shl.b64 	%rd30, %rd29, 2;
	add.s64 	%rd32, %rd1, %rd30;
	neg.s32 	%r98, %r10;
$L__BB0_13:
	.pragma "nounroll";
	ld.global.u32 	%r92, [%rd32];
	atom.global.add.u32 	%r93, [%rd4], %r92;
	add.s64 	%rd32, %rd32, 4;
	add.s32 	%r98, %r98, 1;
	setp.ne.s32 	%p10, %r98, 0;
	@%p10 bra 	$L__BB0_13;
$L__BB0_14:
	ret;

}
	// .globl	_Z21neighborJoiningMatrixPiS_S_i
.visible .entry _Z21neighborJoiningMatrixPiS_S_i(
	.param .u64 .ptr .align 1 _Z21neighborJoiningMatrixPiS_S_i_param_0,
	.param .u64 .ptr .align 1 _Z21neighborJoiningMatrixPiS_S_i_param_1,
	.param .u64 .ptr .align 1 _Z21neighborJoiningMatrixPiS_S_i_param_2,
	.param .u32 _Z21neighborJoiningMatrixPiS_S_i_param_3
)
{
	.reg .pred 	%p<4>;
	.reg .b32 	%r<35>;
	.reg .b64 	%rd<33>;

	ld.param.u64 	%rd10, [_Z21neighborJoiningMatrixPiS_S_i_param_0];
	ld.param.u64 	%rd11, [_Z21neighborJoiningMatrixPiS_S_i_param_1];
	ld.param.u64 	%rd12, [_Z21neighborJoiningMatrixPiS_S_i_param_2];
	ld.param.u32 	%r1, [_Z21neighborJoiningMatrixPiS_S_i_param_3];
	cvta.to.global.u64 	%rd1, %rd12;
	mov.u32 	%r2, %ctaid.x;
	mov.u32 	%r3, %nctaid.x;
	mov.u32 	%r4, %ctaid.y;
	mov.u32 	%r5, %nctaid.y;
	mov.u32 	%r6, %ctaid.z;
	mad.lo.s32 	%r7, %r6, %r5, %r4;
	mad.lo.s32 	%r8, %r7, %r3, %r2;
	mov.u32 	%r9, %tid.x;
	mov.u32 	%r10, %ntid.x;
	mov.u32 	%r11, %tid.y;
	mad.lo.s32 	%r12, %r10, %r11, %r9;
	mov.u32 	%r13, %ntid.y;
	mul.lo.s32 	%r14, %r13, %r10;
	mov.u32 	%r15, %tid.z;
	mad.lo.s32 	%r16, %r14, %r15, %r12;
	cvt.u64.u32 	%rd13, %r16;
	mov.u32 	%r17, %ntid.z;
	mul.lo.s32 	%r18, %r14, %r17;
	mul.wide.u32 	%rd14, %r8, %r18;
	add.s64 	%rd2, %rd14, %rd13;
	mul.lo.s32 	%r19, %r1, %r1;
	cvt.u64.u32 	%rd15, %r19;
	setp.ge.u64 	%p1, %rd2, %rd15;
	@%p1 bra 	$L__BB1_7;
	cvt.s64.s32 	%rd3, %r1;
	or.b64  	%rd16, %rd2, %rd3;
	and.b64  	%rd17, %rd16, -4294967296;
	setp.ne.s64 	%p2, %rd17, 0;
	@%p2 bra 	$L__BB1_3;
	cvt.u32.u64 	%r20, %rd3;
	cvt.u32.u64 	%r21, %rd2;
	div.u32 	%r22, %r21, %r20;
	mul.lo.s32 	%r23, %r22, %r20;
	sub.s32 	%r24, %r21, %r23;
	cvt.u64.u32 	%rd31, %r22;
	cvt.u64.u32 	%rd32, %r24;
	bra.uni 	$L__BB1_4;
$L__BB1_3:
	div.s64 	%rd31, %rd2, %rd3;
	mul.lo.s64 	%rd18, %rd31, %rd3;
	sub.s64 	%rd32, %rd2, %rd18;
$L__BB1_4:
	cvt.u32.u64 	%r25, %rd31;
	cvt.u32.u64 	%r26, %rd32;
	setp.ne.s32 	%p3, %r25, %r26;
	@%p3 bra 	$L__BB1_6;
	shl.b64 	%rd29, %rd2, 2;
	add.s64 	%rd30, %rd1, %rd29;
	mov.b32 	%r34, 0;
	st.global.u32 	[%rd30], %r34;
	bra.uni 	$L__BB1_7;
$L__BB1_6:
	cvta.to.global.u64 	%rd19, %rd11;
	add.s32 	%r27, %r1, -2;
	cvta.to.global.u64 	%rd20, %rd10;
	shl.b64 	%rd21, %rd2, 2;
	add.s64 	%rd22, %rd20, %rd21;
	ld.global.u32 	%r28, [%rd22];
	mul.lo.s32 	%r29, %r28, %r27;
	shl.b64 	%rd23, %rd31, 32;
	shr.s64 	%rd24, %rd23, 30;
	add.s64 	%rd25, %rd19, %rd24;
	ld.global.u32 	%r30, [%rd25];
	shl.b64 	%rd26, %rd32, 2;
	add.s64 	%rd27, %rd19, %rd26;
	ld.global.u32 	%r31, [%rd27];
	add.s32 	%r32, %r30, %r31;
	sub.s32 	%r33, %r29, %r32;
	add.s64 	%rd28, %rd1, %rd21;
	st.global.u32 	[%rd28], %r33;
$L__BB1_7:
	ret;

}
	// .globl	_Z14findMinIndicesPiS_S_S_S_S_i
.visible .entry _Z14findMinIndicesPiS_S_S_S_S_i(
	.param .u64 .ptr .align 1 _Z14findMinIndicesPiS_S_S_S_S_i_param_0,
	.param .u64 .ptr .align 1 _Z14findMinIndicesPiS_S_S_S_S_i_param_1,
	.param .u64 .ptr .align 1 _Z14findMinIndicesPiS_S_S_S_S_i_param_2,
	.param .u64 .ptr .align 1 _Z14findMinIndicesPiS_S_S_S_S_i_param_3,
	.param .u64 .ptr .align 1 _Z14findMinIndicesPiS_S_S_S_S_i_param_4,
	.param .u64 .ptr .align 1 _Z14findMinIndicesPiS_S_S_S_S_i_param_5,
	.param .u32 _Z14findMinIndicesPiS_S_S_S_S_i_param_6
)
{
	.reg .pred 	%p<10>;
	.reg .b32 	%r<54>;
	.reg .b64 	%rd<34>;

	ld.param.u64 	%rd9, [_Z14findMinIndicesPiS_S_S_S_S_i_param_0];
	ld.param.u64 	%rd10, [_Z14findMinIndicesPiS_S_S_S_S_i_param_1];
	ld.param.u64 	%rd11, [_Z14findMinIndicesPiS_S_S_S_S_i_param_2];
	ld.param.u64 	%rd12, [_Z14findMinIndicesPiS_S_S_S_S_i_param_3];
	ld.param.u64 	%rd13, [_Z14findMinIndicesPiS_S_S_S_S_i_param_4];
	ld.param.u64 	%rd14, [_Z14findMinIndicesPiS_S_S_S_S_i_param_5];
	ld.param.u32 	%r9, [_Z14findMinIndicesPiS_S_S_S_S_i_param_6];
	mov.u32 	%r10, %ctaid.x;
	mov.u32 	%r11, %nctaid.x;
	mov.u32 	%r12, %ctaid.y;
	mov.u32 	%r13, %nctaid.y;
	mov.u32 	%r14, %ctaid.z;
	mad.lo.s32 	%r15, %r14, %r13, %r12;
	mad.lo.s32 	%r16, %r15, %r11, %r10;
	mov.u32 	%r17, %tid.x;
	mov.u32 	%r53, %ntid.x;
	mov.u32 	%r18, %tid.y;
	mad.lo.s32 	%r19, %r53, %r18, %r17;
	mov.u32 	%r20, %ntid.y;
	mul.lo.s32 	%r21, %r20, %r53;
	mov.u32 	%r22, %tid.z;
	mad.lo.s32 	%r2, %r21, %r22, %r19;
	cvt.u64.u32 	%rd15, %r2;
	mov.u32 	%r23, %ntid.z;
	mul.lo.s32 	%r24, %r21, %r23;
	mul.wide.u32 	%rd16, %r16, %r24;
	add.s64 	%rd1, %rd16, %rd15;
	cvt.s64.s32 	%rd2, %r9;
	or.b64  	%rd17, %rd1, %rd2;
	and.b64  	%rd18, %rd17, -4294967296;
	setp.ne.s64 	%p1, %rd18, 0;
	@%p1 bra 	$L__BB2_2;
	cvt.u32.u64 	%r25, %rd2;
	cvt.u32.u64 	%r26, %rd1;
	div.u32 	%r27, %r26, %r25;
	mul.lo.s32 	%r28, %r27, %r25;
	sub.s32 	%r29, %r26, %r28;
	cvt.u64.u32 	%rd32, %r27;
	cvt.u64.u32 	%rd33, %r29;
	bra.uni 	$L__BB2_3;
$L__BB2_2:
	div.s64 	%rd32, %rd1, %rd2;
	mul.lo.s64 	%rd19, %rd32, %rd2;
	sub.s64 	%rd33, %rd1, %rd19;
$L__BB2_3:
	cvt.u32.u64 	%r30, %rd32;
	cvt.u32.u64 	%r31, %rd33;
	max.s32 	%r32, %r30, %r31;
	setp.ge.s32 	%p2, %r32, %r9;
	setp.eq.s32 	%p3, %r30, %r31;
	shl.b32 	%r33, %r2, 2;
	mov.u32 	%r34, sharedData;
	add.s32 	%r3, %r34, %r33;
	mov.u32 	%r35, sharedIndices;
	add.s32 	%r4, %r35, %r33;
	or.pred  	%p4, %p3, %p2;
	@%p4 bra 	$L__BB2_5;
	cvta.to.global.u64 	%rd20, %rd9;
	shl.b64 	%rd21, %rd1, 2;
	add.s64 	%rd22, %rd20, %rd21;
	ld.global.u32 	%r37, [%rd22];
	st.shared.u32 	[%r3], %r37;
	st.shared.u32 	[%r4], %rd1;
	bra.uni 	$L__BB2_6;
$L__BB2_5:
	mov.b32 	%r36, 2147483647;
	st.shared.u32 	[%r3], %r36;
$L__BB2_6:
	bar.sync 	0;
	setp.lt.u32 	%p5, %r53, 2;
	@%p5 bra 	$L__BB2_11;
$L__BB2_7:
	mov.u32 	%r5, %r53;
	shr.u32 	%r53, %r5, 1;
	setp.ge.u32 	%p6, %r2, %r53;
	@%p6 bra 	$L__BB2_10;
	ld.shared.u32 	%r38, [%r3];
	shl.b32 	%r7, %r53, 2;
	add.s32 	%r39, %r3, %r7;
	ld.shared.u32 	%r8, [%r39];
	setp.le.s32 	%p7, %r38, %r8;
	@%p7 bra 	$L__BB2_10;
	st.shared.u32 	[%r3], %r8;
	add.s32 	%r40, %r4, %r7;
	ld.shared.u32 	%r41, [%r40];
	st.shared.u32 	[%r4], %r41;
$L__BB2_10:
	bar.sync 	0;
	setp.gt.u32 	%p8, %r5, 3;
	@%p8 bra 	$L__BB2_7;
$L__BB2_11:
	setp.ne.s32 	%p9, %r2, 0;
	@%p9 bra 	$L__BB2_13;
	cvta.to.global.u64 	%rd23, %rd10;
	cvta.to.global.u64 	%rd24, %rd12;
	ld.shared.u32 	%r42, [sharedData];
	cvta.to.global.u64 	%rd25, %rd11;
	st.global.u32 	[%rd25], %r42;
	ld.shared.u32 	%r43, [sharedIndices];
	div.s32 	%r44, %r43, %r9;
	st.global.u32 	[%rd24], %r44;
	mul.lo.s32 	%r45, %r44, %r9;
	sub.s32 	%r46, %r43, %r45;
	cvta.to.global.u64 	%rd26, %rd13;
	st.global.u32 	[%rd26], %r46;
	ld.global.u32 	%r47, [%rd24];
	mul.wide.s32 	%rd27, %r47, 4;
	add.s64 	%rd28, %rd23, %rd27;
	ld.global.u32 	%r48, [%rd28];
	mul.wide.s32 	%rd29, %r46, 4;
	add.s64 	%rd30, %rd23, %rd29;
	ld.global.u32 	%r49, [%rd30];
	sub.s32 	%r50, %r48, %r49;
	add.s32 	%r51, %r9, -2;
	div.s32 	%r52, %r50, %r51;
	cvta.to.global.u64 	%rd31, %rd14;
	st.global.u32 	[%rd31], %r52;
$L__BB2_13:
	ret;

}


// ===== COMPILED SASS (sm_100) =====

	.target	sm_100

	.elftype	@"ET_EXEC"


//--------------------- .note.nv.tkinfo           --------------------------
	.section	.note.nv.tkinfo,"",@"SHT_NOTE"
	.sectionflags	@"SHF_NOTE_NV_TKINFO"
	.tkinfo
        /*0018*/ 	.word	0x00000002
        /*0030*/ 	.string	""
        /*0030*/ 	.string	"ptxas"
        /*0030*/ 	.string	"Cuda compilation tools, release 13.0, V13.0.88"
        /*0030*/ 	.string	"Build cuda_13.0.r13.0/compiler.36424714_0"
        /*0030*/ 	.string	"-arch sm_100 -m 64 "



//--------------------- .note.nv.cuinfo           --------------------------
	.section	.note.nv.cuinfo,"",@"SHT_NOTE"
	.sectionflags	@"SHF_NOTE_NV_CUINFO"
        /*0018*/ 	.short	0x0002
        /*001a*/ 	.short	0x0064
        /*001c*/ 	.short	0x0082
	.zero		2


//--------------------- .nv.info                  --------------------------
	.section	.nv.info,"",@"SHT_CUDA_INFO"
	.align	4


	//----- nvinfo : EIATTR_REGCOUNT
	.align		4
        /*0000*/ 	.byte	0x04, 0x2f
        /*0002*/ 	.short	(.L_1 - .L_0)
	.align		4
.L_0:
        /*0004*/ 	.word	index@(_Z6rowsumPiS_i)
        /*0008*/ 	.word	0x0000001a


	//----- nvinfo : EIATTR_FRAME_SIZE
	.align		4
.L_1:
        /*000c*/ 	.byte	0x04, 0x11
        /*000e*/ 	.short	(.L_3 - .L_2)
	.align		4
.L_2:
        /*0010*/ 	.word	index@(_Z6rowsumPiS_i)
        /*0014*/ 	.word	0x00000000


	//----- nvinfo : EIATTR_REGCOUNT
	.align		4
.L_3:
        /*0018*/ 	.byte	0x04, 0x2f
        /*001a*/ 	.short	(.L_5 - .L_4)
	.align		4
.L_4:
        /*001c*/ 	.word	index@(_Z21neighborJoiningMatrixPiS_S_i)
        /*0020*/ 	.word	0x00000016


	//----- nvinfo : EIATTR_FRAME_SIZE
	.align		4
.L_5:
        /*0024*/ 	.byte	0x04, 0x11
        /*0026*/ 	.short	(.L_7 - .L_6)
	.align		4
.L_6:
        /*0028*/ 	.word	index@($__internal_1_$__cuda_sm20_div_s64)
        /*002c*/ 	.word	0x00000000


	//----- nvinfo : EIATTR_FRAME_SIZE
	.align		4
.L_7:
        /*0030*/ 	.byte	0x04, 0x11
        /*0032*/ 	.short	(.L_9 - .L_8)
	.align		4
.L_8:
        /*0034*/ 	.word	index@(_Z21neighborJoiningMatrixPiS_S_i)
        /*0038*/ 	.word	0x00000000


	//----- nvinfo : EIATTR_REGCOUNT
	.align		4
.L_9:
        /*003c*/ 	.byte	0x04, 0x2f
        /*003e*/ 	.short	(.L_11 - .L_10)
	.align		4
.L_10:
        /*0040*/ 	.word	index@(_Z14findMinIndicesPiS_S_S_S_S_i)
        /*0044*/ 	.word	0x00000018


	//----- nvinfo : EIATTR_FRAME_SIZE
	.align		4
.L_11:
        /*0048*/ 	.byte	0x04, 0x11
        /*004a*/ 	.short	(.L_13 - .L_12)
	.align		4
.L_12:
        /*004c*/ 	.word	index@($__internal_0_$__cuda_sm20_div_s64)
        /*0050*/ 	.word	0x00000000


	//----- nvinfo : EIATTR_FRAME_SIZE
	.align		4
.L_13:
        /*0054*/ 	.byte	0x04, 0x11
        /*0056*/ 	.short	(.L_15 - .L_14)
	.align		4
.L_14:
        /*0058*/ 	.word	index@(_Z14findMinIndicesPiS_S_S_S_S_i)
        /*005c*/ 	.word	0x00000000


	//----- nvinfo : EIATTR_MIN_STACK_SIZE
	.align		4
.L_15:
        /*0060*/ 	.byte	0x04, 0x12
        /*0062*/ 	.short	(.L_17 - .L_16)
	.align		4
.L_16:
        /*0064*/ 	.word	index@(_Z14findMinIndicesPiS_S_S_S_S_i)
        /*0068*/ 	.word	0x00000000


	//----- nvinfo : EIATTR_MIN_STACK_SIZE
	.align		4
.L_17:
        /*006c*/ 	.byte	0x04, 0x12
        /*006e*/ 	.short	(.L_19 - .L_18)
	.align		4
.L_18:
        /*0070*/ 	.word	index@(_Z21neighborJoiningMatrixPiS_S_i)
        /*0074*/ 	.word	0x00000000


	//----- nvinfo : EIATTR_MIN_STACK_SIZE
	.align		4
.L_19:
        /*0078*/ 	.byte	0x04, 0x12
        /*007a*/ 	.short	(.L_21 - .L_20)
	.align		4
.L_20:
        /*007c*/ 	.word	index@(_Z6rowsumPiS_i)
        /*0080*/ 	.word	0x00000000
.L_21:


//--------------------- .nv.compat                --------------------------
	.section	.nv.compat,"",@"SHT_CUDA_COMPAT_INFO"
	.align	4
        /*0000*/ 	.byte	0x02, 0x09, 0x00, 0x00, 0x02, 0x02, 0x01, 0x00, 0x02, 0x05, 0x05, 0x00, 0x03, 0x07, 0x01, 0x01
        /*0010*/ 	.byte	0x02, 0x03, 0x00, 0x00, 0x02, 0x06, 0x01, 0x00, 0x04, 0x0b, 0x08, 0x00, 0x09, 0x00, 0x00, 0x00
        /*0020*/ 	.byte	0x00, 0x00, 0x00, 0x00


//--------------------- .nv.info._Z14findMinIndicesPiS_S_S_S_S_i --------------------------
	.section	.nv.info._Z14findMinIndicesPiS_S_S_S_S_i,"",@"SHT_CUDA_INFO"
	.sectionflags	@""
	.align	4


	//----- nvinfo : EIATTR_CUDA_API_VERSION
	.align		4
        /*0000*/ 	.byte	0x04, 0x37
        /*0002*/ 	.short	(.L_23 - .L_22)
.L_22:
        /*0004*/ 	.word	0x00000082


	//----- nvinfo : EIATTR_KPARAM_INFO
	.align		4
.L_23:
        /*0008*/ 	.byte	0x04, 0x17
        /*000a*/ 	.short	(.L_25 - .L_24)
.L_24:
        /*000c*/ 	.word	0x00000000
        /*0010*/ 	.short	0x0006
        /*0012*/ 	.short	0x0030
        /*0014*/ 	.byte	0x00, 0xf0, 0x11, 0x00


	//----- nvinfo : EIATTR_KPARAM_INFO
	.align		4
.L_25:
        /*0018*/ 	.byte	0x04, 0x17
        /*001a*/ 	.short	(.L_27 - .L_26)
.L_26:
        /*001c*/ 	.word	0x00000000
        /*0020*/ 	.short	0x0005
        /*0022*/ 	.short	0x0028
        /*0024*/ 	.byte	0x00, 0xf5, 0x21, 0x00


	//----- nvinfo : EIATTR_KPARAM_INFO
	.align		4
.L_27:
        /*0028*/ 	.byte	0x04, 0x17
        /*002a*/ 	.short	(.L_29 - .L_28)
.L_28:
        /*002c*/ 	.word	0x00000000
        /*0030*/ 	.short	0x0004
        /*0032*/ 	.short	0x0020
        /*0034*/ 	.byte	0x00, 0xf5, 0x21, 0x00


	//----- nvinfo : EIATTR_KPARAM_INFO
	.align		4
.L_29:
        /*0038*/ 	.byte	0x04, 0x17
        /*003a*/ 	.short	(.L_31 - .L_30)
.L_30:
        /*003c*/ 	.word	0x00000000
        /*0040*/ 	.short	0x0003
        /*0042*/ 	.short	0x0018
        /*0044*/ 	.byte	0x00, 0xf5, 0x21, 0x00


	//----- nvinfo : EIATTR_KPARAM_INFO
	.align		4
.L_31:
        /*0048*/ 	.byte	0x04, 0x17
        /*004a*/ 	.short	(.L_33 - .L_32)
.L_32:
        /*004c*/ 	.word	0x00000000
        /*0050*/ 	.short	0x0002
        /*0052*/ 	.short	0x0010
        /*0054*/ 	.byte	0x00, 0xf5, 0x21, 0x00


	//----- nvinfo : EIATTR_KPARAM_INFO
	.align		4
.L_33:
        /*0058*/ 	.byte	0x04, 0x17
        /*005a*/ 	.short	(.L_35 - .L_34)
.L_34:
        /*005c*/ 	.word	0x00000000
        /*0060*/ 	.short	0x0001
        /*0062*/ 	.short	0x0008
        /*0064*/ 	.byte	0x00, 0xf5, 0x21, 0x00


	//----- nvinfo : EIATTR_KPARAM_INFO
	.align		4
.L_35:
        /*0068*/ 	.byte	0x04, 0x17
        /*006a*/ 	.short	(.L_37 - .L_36)
.L_36:
        /*006c*/ 	.word	0x00000000
        /*0070*/ 	.short	0x0000
        /*0072*/ 	.short	0x0000
        /*0074*/ 	.byte	0x00, 0xf5, 0x21, 0x00


	//----- nvinfo : EIATTR_SPARSE_MMA_MASK
	.align		4
.L_37:
        /*0078*/ 	.byte	0x03, 0x50
        /*007a*/ 	.short	0x0000


	//----- nvinfo : EIATTR_MAXREG_COUNT
	.align		4
        /*007c*/ 	.byte	0x03, 0x1b
        /*007e*/ 	.short	0x00ff


	//----- nvinfo : EIATTR_NUM_BARRIERS
	.align		4
        /*0080*/ 	.byte	0x02, 0x4c
        /*0082*/ 	.byte	0x01
	.zero		1


	//----- nvinfo : EIATTR_MERCURY_ISA_VERSION
	.align		4
        /*0084*/ 	.byte	0x03, 0x5f
        /*0086*/ 	.short	0x0101


	//----- nvinfo : EIATTR_VRC_CTA_INIT_COUNT
	.align		4
        /*0088*/ 	.byte	0x02, 0x4a
	.zero		1
	.zero		1


	//----- nvinfo : EIATTR_EXIT_INSTR_OFFSETS
	.align		4
        /*008c*/ 	.byte	0x04, 0x1c
        /*008e*/ 	.short	(.L_39 - .L_38)


	//   ....[0]....
.L_38:
        /*0090*/ 	.word	0x00000580


	//   ....[1]....
        /*0094*/ 	.word	0x00000a40


	//----- nvinfo : EIATTR_CRS_STACK_SIZE
	.align		4
.L_39:
        /*0098*/ 	.byte	0x04, 0x1e
        /*009a*/ 	.short	(.L_41 - .L_40)
.L_40:
        /*009c*/ 	.word	0x00000000


	//----- nvinfo : EIATTR_CBANK_PARAM_SIZE
	.align		4
.L_41:
        /*00a0*/ 	.byte	0x03, 0x19
        /*00a2*/ 	.short	0x0034


	//----- nvinfo : EIATTR_PARAM_CBANK
	.align		4
        /*00a4*/ 	.byte	0x04, 0x0a
        /*00a6*/ 	.short	(.L_43 - .L_42)
	.align		4
.L_42:
        /*00a8*/ 	.word	index@(.nv.constant0._Z14findMinIndicesPiS_S_S_S_S_i)
        /*00ac*/ 	.short	0x0380
        /*00ae*/ 	.short	0x0034


	//----- nvinfo : EIATTR_SW_WAR
	.align		4
.L_43:
        /*00b0*/ 	.byte	0x04, 0x36
        /*00b2*/ 	.short	(.L_45 - .L_44)
.L_44:
        /*00b4*/ 	.word	0x00000008
.L_45:


//--------------------- .nv.info._Z21neighborJoiningMatrixPiS_S_i --------------------------
	.section	.nv.info._Z21neighborJoiningMatrixPiS_S_i,"",@"SHT_CUDA_INFO"
	.sectionflags	@""
	.align	4


	//----- nvinfo : EIATTR_CUDA_API_VERSION
	.align		4
        /*0000*/ 	.byte	0x04, 0x37
        /*0002*/ 	.short	(.L_47 - .L_46)
.L_46:
        /*0004*/ 	.word	0x00000082


	//----- nvinfo : EIATTR_KPARAM_INFO
	.align		4
.L_47:
        /*0008*/ 	.byte	0x04, 0x17
        /*000a*/ 	.short	(.L_49 - .L_48)
.L_48:
        /*000c*/ 	.word	0x00000000
        /*0010*/ 	.short	0x0003
        /*0012*/ 	.short	0x0018
        /*0014*/ 	.byte	0x00, 0xf0, 0x11, 0x00


	//----- nvinfo : EIATTR_KPARAM_INFO
	.align		4
.L_49:
        /*0018*/ 	.byte	0x04, 0x17
        /*001a*/ 	.short	(.L_51 - .L_50)
.L_50:
        /*001c*/ 	.word	0x00000000
        /*0020*/ 	.short	0x0002
        /*0022*/ 	.short	0x0010
        /*0024*/ 	.byte	0x00, 0xf5, 0x21, 0x00


	//----- nvinfo : EIATTR_KPARAM_INFO
	.align		4
.L_51:
        /*0028*/ 	.byte	0x04, 0x17
        /*002a*/ 	.short	(.L_53 - .L_52)
.L_52:
        /*002c*/ 	.word	0x00000000
        /*0030*/ 	.short	0x0001
        /*0032*/ 	.short	0x0008
        /*0034*/ 	.byte	0x00, 0xf5, 0x21, 0x00


	//----- nvinfo : EIATTR_KPARAM_INFO
	.align		4
.L_53:
        /*0038*/ 	.byte	0x04, 0x17
        /*003a*/ 	.short	(.L_55 - .L_54)
.L_54:
        /*003c*/ 	.word	0x00000000
        /*0040*/ 	.short	0x0000
        /*0042*/ 	.short	0x0000
        /*0044*/ 	.byte	0x00, 0xf5, 0x21, 0x00


	//----- nvinfo : EIATTR_SPARSE_MMA_MASK
	.align		4
.L_55:
        /*0048*/ 	.byte	0x03, 0x50
        /*004a*/ 	.short	0x0000


	//----- nvinfo : EIATTR_MAXREG_COUNT
	.align		4
        /*004c*/ 	.byte	0x03, 0x1b
        /*004e*/ 	.short	0x00ff


	//----- nvinfo : EIATTR_MERCURY_ISA_VERSION
	.align		4
        /*0050*/ 	.byte	0x03, 0x5f
        /*0052*/ 	.short	0x0101


	//----- nvinfo : EIATTR_VRC_CTA_INIT_COUNT
	.align		4
        /*0054*/ 	.byte	0x02, 0x4a
	.zero		1
	.zero		1


	//----- nvinfo : EIATTR_EXIT_INSTR_OFFSETS
	.align		4
        /*0058*/ 	.byte	0x04, 0x1c
        /*005a*/ 	.short	(.L_57 - .L_56)


	//   ....[0]....
.L_56:
        /*005c*/ 	.word	0x00000190


	//   ....[1]....
        /*0060*/ 	.word	0x00000490


	//   ....[2]....
        /*0064*/ 	.word	0x000005e0


	//----- nvinfo : EIATTR_CRS_STACK_SIZE
	.align		4
.L_57:
        /*0068*/ 	.byte	0x04, 0x1e
        /*006a*/ 	.short	(.L_59 - .L_58)
.L_58:
        /*006c*/ 	.word	0x00000000


	//----- nvinfo : EIATTR_CBANK_PARAM_SIZE
	.align		4
.L_59:
        /*0070*/ 	.byte	0x03, 0x19
        /*0072*/ 	.short	0x001c


	//----- nvinfo : EIATTR_PARAM_CBANK
	.align		4
        /*0074*/ 	.byte	0x04, 0x0a
        /*0076*/ 	.short	(.L_61 - .L_60)
	.align		4
.L_60:
        /*0078*/ 	.word	index@(.nv.constant0._Z21neighborJoiningMatrixPiS_S_i)
        /*007c*/ 	.short	0x0380
        /*007e*/ 	.short	0x001c


	//----- nvinfo : EIATTR_SW_WAR
	.align		4
.L_61:
        /*0080*/ 	.byte	0x04, 0x36
        /*0082*/ 	.short	(.L_63 - .L_62)
.L_62:
        /*0084*/ 	.word	0x00000008
.L_63:


//--------------------- .nv.info._Z6rowsumPiS_i   --------------------------
	.section	.nv.info._Z6rowsumPiS_i,"",@"SHT_CUDA_INFO"
	.sectionflags	@""
	.align	4


	//----- nvinfo : EIATTR_CUDA_API_VERSION
	.align		4
        /*0000*/ 	.byte	0x04, 0x37
        /*0002*/ 	.short	(.L_65 - .L_64)
.L_64:
        /*0004*/ 	.word	0x00000082


	//----- nvinfo : EIATTR_KPARAM_INFO
	.align		4
.L_65:
        /*0008*/ 	.byte	0x04, 0x17
        /*000a*/ 	.short	(.L_67 - .L_66)
.L_66:
        /*000c*/ 	.word	0x00000000
        /*0010*/ 	.short	0x0002
        /*0012*/ 	.short	0x0010
        /*0014*/ 	.byte	0x00, 0xf0, 0x11, 0x00


	//----- nvinfo : EIATTR_KPARAM_INFO
	.align		4
.L_67:
        /*0018*/ 	.byte	0x04, 0x17
        /*001a*/ 	.short	(.L_69 - .L_68)
.L_68:
        /*001c*/ 	.word	0x00000000
        /*0020*/ 	.short	0x0001
        /*0022*/ 	.short	0x0008
        /*0024*/ 	.byte	0x00, 0xf5, 0x21, 0x00


	//----- nvinfo : EIATTR_KPARAM_INFO
	.align		4
.L_69:
        /*0028*/ 	.byte	0x04, 0x17
        /*002a*/ 	.short	(.L_71 - .L_70)
.L_70:
        /*002c*/ 	.word	0x00000000
        /*0030*/ 	.short	0x0000
        /*0032*/ 	.short	0x0000
        /*0034*/ 	.byte	0x00, 0xf5, 0x21, 0x00


	//----- nvinfo : EIATTR_SPARSE_MMA_MASK
	.align		4
.L_71:
        /*0038*/ 	.byte	0x03, 0x50
        /*003a*/ 	.short	0x0000


	//----- nvinfo : EIATTR_MAXREG_COUNT
	.align		4
        /*003c*/ 	.byte	0x03, 0x1b
        /*003e*/ 	.short	0x00ff


	//----- nvinfo : EIATTR_MERCURY_ISA_VERSION
	.align		4
        /*0040*/ 	.byte	0x03, 0x5f
        /*0042*/ 	.short	0x0101


	//----- nvinfo : EIATTR_VRC_CTA_INIT_COUNT
	.align		4
        /*0044*/ 	.byte	0x02, 0x4a
	.zero		1
	.zero		1


	//----- nvinfo : EIATTR_EXIT_INSTR_OFFSETS
	.align		4
        /*0048*/ 	.byte	0x04, 0x1c
        /*004a*/ 	.short	(.L_73 - .L_72)


	//   ....[0]....
.L_72:
        /*004c*/ 	.word	0x00000180


	//   ....[1]....
        /*0050*/ 	.word	0x000001f0


	//   ....[2]....
        /*0054*/ 	.word	0x00000570


	//   ....[3]....
        /*0058*/ 	.word	0x00000720


	//   ....[4]....
        /*005c*/ 	.word	0x00000850


	//   ....[5]....
        /*0060*/ 	.word	0x00000940


	//----- nvinfo : EIATTR_CBANK_PARAM_SIZE
	.align		4
.L_73:
        /*0064*/ 	.byte	0x03, 0x19
        /*0066*/ 	.short	0x0014


	//----- nvinfo : EIATTR_PARAM_CBANK
	.align		4
        /*0068*/ 	.byte	0x04, 0x0a
        /*006a*/ 	.short	(.L_75 - .L_74)
	.align		4
.L_74:
        /*006c*/ 	.word	index@(.nv.constant0._Z6rowsumPiS_i)
        /*0070*/ 	.short	0x0380
        /*0072*/ 	.short	0x0014


	//----- nvinfo : EIATTR_SW_WAR
	.align		4
.L_75:
        /*0074*/ 	.byte	0x04, 0x36
        /*0076*/ 	.short	(.L_77 - .L_76)
.L_76:
        /*0078*/ 	.word	0x00000008
.L_77:


//--------------------- .nv.callgraph             --------------------------
	.section	.nv.callgraph,"",@"SHT_CUDA_CALLGRAPH"
	.align	4
	.sectionentsize	8
	.align		4
        /*0000*/ 	.word	0x00000000
	.align		4
        /*0004*/ 	.word	0xffffffff
	.align		4
        /*0008*/ 	.word	0x00000000
	.align		4
        /*000c*/ 	.word	0xfffffffe
	.align		4
        /*0010*/ 	.word	0x00000000
	.align		4
        /*0014*/ 	.word	0xfffffffd
	.align		4
        /*0018*/ 	.word	0x00000000
	.align		4
        /*001c*/ 	.word	0xfffffffc


//--------------------- .text._Z14findMinIndicesPiS_S_S_S_S_i --------------------------
	.section	.text._Z14findMinIndicesPiS_S_S_S_S_i,"ax",@progbits
	.align	128
        .global         _Z14findMinIndicesPiS_S_S_S_S_i
        .type           _Z14findMinIndicesPiS_S_S_S_S_i,@function
        .size           _Z14findMinIndicesPiS_S_S_S_S_i,(.L_x_18 - _Z14findMinIndicesPiS_S_S_S_S_i)
        .other          _Z14findMinIndicesPiS_S_S_S_S_i,@"STO_CUDA_ENTRY STV_DEFAULT"
_Z14findMinIndicesPiS_S_S_S_S_i:
.text._Z14findMinIndicesPiS_S_S_S_S_i:
[----:B------:R-:W-:Y:S01]  /*0000*/  LDC R1, c[0x0][0x37c] ;  /* 0x0000df00ff017b82 */ /* 0x000fe20000000800 */
[----:B------:R-:W0:Y:S07]  /*0010*/  S2R R2, SR_TID.X ;  /* 0x0000000000027919 */ /* 0x000e2e0000002100 */
[----:B------:R-:W-:Y:S01]  /*0020*/  S2UR UR4, SR_CTAID.Y ;  /* 0x00000000000479c3 */ /* 0x000fe20000002600 */
[----:B------:R-:W1:Y:S01]  /*0030*/  LDCU UR7, c[0x0][0x370] ;  /* 0x00006e00ff0777ac */ /* 0x000e620008000800 */
[----:B------:R-:W-:Y:S01]  /*0040*/  BSSY.RECONVERGENT B0, `(.L_x_0) ;  /* 0x0000034000007945 */ /* 0x000fe20003800200 */
[----:B------:R-:W0:Y:S01]  /*0050*/  S2R R3, SR_TID.Y ;  /* 0x0000000000037919 */ /* 0x000e220000002200 */
[----:B------:R-:W2:Y:S01]  /*0060*/  LDCU UR8, c[0x0][0x374] ;  /* 0x00006e80ff0877ac */ /* 0x000ea20008000800 */
[----:B------:R-:W3:Y:S03]  /*0070*/  S2R R5, SR_TID.Z ;  /* 0x0000000000057919 */ /* 0x000ee60000002300 */
[----:B------:R-:W2:Y:S01]  /*0080*/  S2UR UR9, SR_CTAID.Z ;  /* 0x00000000000979c3 */ /* 0x000ea20000002700 */
[----:B------:R-:W4:Y:S01]  /*0090*/  LDCU UR10, c[0x0][0x360] ;  /* 0x00006c00ff0a77ac */ /* 0x000f220008000800 */
[----:B------:R-:W5:Y:S06]  /*00a0*/  LDCU UR5, c[0x0][0x364] ;  /* 0x00006c80ff0577ac */ /* 0x000f6c0008000800 */
[----:B------:R-:W1:Y:S01]  /*00b0*/  S2UR UR6, SR_CTAID.X ;  /* 0x00000000000679c3 */ /* 0x000e620000002500 */
[----:B------:R-:W0:Y:S07]  /*00c0*/  LDCU UR11, c[0x0][0x3b0] ;  /* 0x00007600ff0b77ac */ /* 0x000e2e0008000800 */
[----:B------:R-:W1:Y:S01]  /*00d0*/  LDC R0, c[0x0][0x368] ;  /* 0x0000da00ff007b82 */ /* 0x000e620000000800 */
[----:B----4-:R-:W-:Y:S01]  /*00e0*/  MOV R9, UR10 ;  /* 0x0000000a00097c02 */ /* 0x010fe20008000f00 */
[----:B-----5:R-:W-:-:S02]  /*00f0*/  UIMAD UR5, UR10, UR5, URZ ;  /* 0x000000050a0572a4 */ /* 0x020fc4000f8e02ff */
[----:B--2---:R-:W-:Y:S01]  /*0100*/  UIMAD UR4, UR8, UR9, UR4 ;  /* 0x00000009080472a4 */ /* 0x004fe2000f8e0204 */
[----:B0-----:R-:W-:Y:S02]  /*0110*/  IMAD R2, R3, UR10, R2 ;  /* 0x0000000a03027c24 */ /* 0x001fe4000f8e0202 */
[----:B------:R-:W-:Y:S02]  /*0120*/  IMAD.U32 R13, RZ, RZ, UR11 ;  /* 0x0000000bff0d7e24 */ /* 0x000fe4000f8e00ff */
[----:B---3--:R-:W-:Y:S01]  /*0130*/  IMAD R2, R5, UR5, R2 ;  /* 0x0000000505027c24 */ /* 0x008fe2000f8e0202 */
[----:B-1----:R-:W-:Y:S01]  /*0140*/  UIMAD UR4, UR4, UR7, UR6 ;  /* 0x00000007040472a4 */ /* 0x002fe2000f8e0206 */
[----:B------:R-:W-:Y:S01]  /*0150*/  IMAD.MOV.U32 R3, RZ, RZ, RZ ;  /* 0x000000ffff037224 */ /* 0x000fe200078e00ff */
[----:B------:R-:W-:Y:S01]  /*0160*/  SHF.R.S32.HI R11, RZ, 0x1f, R13 ;  /* 0x0000001fff0b7819 */ /* 0x000fe2000001140d */
[----:B------:R-:W-:-:S04]  /*0170*/  IMAD R5, R0, UR5, RZ ;  /* 0x0000000500057c24 */ /* 0x000fc8000f8e02ff */
[----:B------:R-:W-:-:S05]  /*0180*/  IMAD.WIDE.U32 R4, R5, UR4, R2 ;  /* 0x0000000405047c25 */ /* 0x000fca000f8e0002 */
[----:B------:R-:W-:-:S04]  /*0190*/  LOP3.LUT R0, R5, R11, RZ, 0xfc, !PT ;  /* 0x0000000b05007212 */ /* 0x000fc800078efcff */
[----:B------:R-:W-:-:S13]  /*01a0*/  ISETP.NE.U32.AND P0, PT, R0, RZ, PT ;  /* 0x000000ff0000720c */ /* 0x000fda0003f05070 */
[----:B------:R-:W-:Y:S05]  /*01b0*/  @P0 BRA `(.L_x_1) ;  /* 0x0000000000540947 */ /* 0x000fea0003800000 */
[----:B------:R-:W0:Y:S01]  /*01c0*/  I2F.U32.RP R0, R13 ;  /* 0x0000000d00007306 */ /* 0x000e220000209000 */
[----:B------:R-:W-:-:S07]  /*01d0*/  ISETP.NE.U32.AND P2, PT, R13, RZ, PT ;  /* 0x000000ff0d00720c */ /* 0x000fce0003f45070 */
[----:B0-----:R-:W0:Y:S02]  /*01e0*/  MUFU.RCP R0, R0 ;  /* 0x0000000000007308 */ /* 0x001e240000001000 */
[----:B0-----:R-:W-:-:S06]  /*01f0*/  VIADD R6, R0, 0xffffffe ;  /* 0x0ffffffe00067836 */ /* 0x001fcc0000000000 */
[----:B------:R0:W1:Y:S02]  /*0200*/  F2I.FTZ.U32.TRUNC.NTZ R7, R6 ;  /* 0x0000000600077305 */ /* 0x000064000021f000 */
[----:B0-----:R-:W-:Y:S02]  /*0210*/  HFMA2 R6, -RZ, RZ, 0, 0 ;  /* 0x00000000ff067431 */ /* 0x001fe400000001ff */
[----:B-1----:R-:W-:-:S04]  /*0220*/  IMAD.MOV R8, RZ, RZ, -R7 ;  /* 0x000000ffff087224 */ /* 0x002fc800078e0a07 */
[----:B------:R-:W-:-:S04]  /*0230*/  IMAD R11, R8, R13, RZ ;  /* 0x0000000d080b7224 */ /* 0x000fc800078e02ff */
[----:B------:R-:W-:-:S06]  /*0240*/  IMAD.HI.U32 R7, R7, R11, R6 ;  /* 0x0000000b07077227 */ /* 0x000fcc00078e0006 */
[----:B------:R-:W-:-:S04]  /*0250*/  IMAD.HI.U32 R7, R7, R4, RZ ;  /* 0x0000000407077227 */ /* 0x000fc800078e00ff */
[----:B------:R-:W-:-:S04]  /*0260*/  IMAD.MOV R8, RZ, RZ, -R7 ;  /* 0x000000ffff087224 */ /* 0x000fc800078e0a07 */
[----:B------:R-:W-:-:S05]  /*0270*/  IMAD R8, R13, R8, R4 ;  /* 0x000000080d087224 */ /* 0x000fca00078e0204 */
[----:B------:R-:W-:-:S13]  /*0280*/  ISETP.GE.U32.AND P0, PT, R8, R13, PT ;  /* 0x0000000d0800720c */ /* 0x000fda0003f06070 */
[----:B------:R-:W-:Y:S01]  /*0290*/  @P0 IMAD.IADD R8, R8, 0x1, -R13 ;  /* 0x0000000108080824 */ /* 0x000fe200078e0a0d */
[----:B------:R-:W-:-:S04]  /*02a0*/  @P0 IADD3 R7, PT, PT, R7, 0x1, RZ ;  /* 0x0000000107070810 */ /* 0x000fc80007ffe0ff */
[----:B------:R-:W-:-:S13]  /*02b0*/  ISETP.GE.U32.AND P1, PT, R8, R13, PT ;  /* 0x0000000d0800720c */ /* 0x000fda0003f26070 */
[----:B------:R-:W-:Y:S01]  /*02c0*/  @P1 VIADD R7, R7, 0x1 ;  /* 0x0000000107071836 */ /* 0x000fe20000000000 */
[----:B------:R-:W-:-:S05]  /*02d0*/  @!P2 LOP3.LUT R7, RZ, R13, RZ, 0x33, !PT ;  /* 0x0000000dff07a212 */ /* 0x000fca00078e33ff */
[----:B------:R-:W-:-:S04]  /*02e0*/  IMAD.MOV R6, RZ, RZ, -R7 ;  /* 0x000000ffff067224 */ /* 0x000fc800078e0a07 */
[----:B------:R-:W-:Y:S01]  /*02f0*/  IMAD R6, R13, R6, R4 ;  /* 0x000000060d067224 */ /* 0x000fe200078e0204 */
[----:B------:R-:W-:Y:S06]  /*0300*/  BRA `(.L_x_2) ;  /* 0x00000000001c7947 */ /* 0x000fec0003800000 */
.L_x_1:
[----:B------:R-:W-:-:S07]  /*0310*/  MOV R0, 0x330 ;  /* 0x0000033000007802 */ /* 0x000fce0000000f00 */
[----:B------:R-:W-:Y:S05]  /*0320*/  CALL.REL.NOINC `($__internal_0_$__cuda_sm20_div_s64) ;  /* 0x0000000400c87944 */ /* 0x000fea0003c00000 */
[----:B------:R-:W0:Y:S01]  /*0330*/  LDCU UR4, c[0x0][0x3b0] ;  /* 0x00007600ff0477ac */ /* 0x000e220008000800 */
[----:B------:R-:W-:Y:S01]  /*0340*/  IADD3 R6, PT, PT, -R8, RZ, RZ ;  /* 0x000000ff08067210 */ /* 0x000fe20007ffe1ff */
[----:B------:R-:W-:Y:S02]  /*0350*/  IMAD.MOV.U32 R7, RZ, RZ, R8 ;  /* 0x000000ffff077224 */ /* 0x000fe400078e0008 */
[----:B0-----:R-:W-:-:S04]  /*0360*/  IMAD.U32 R13, RZ, RZ, UR4 ;  /* 0x00000004ff0d7e24 */ /* 0x001fc8000f8e00ff */
[----:B------:R-:W-:-:S07]  /*0370*/  IMAD R6, R6, R13, R4 ;  /* 0x0000000d06067224 */ /* 0x000fce00078e0204 */
.L_x_2:
[----:B------:R-:W-:Y:S05]  /*0380*/  BSYNC.RECONVERGENT B0 ;  /* 0x0000000000007941 */ /* 0x000fea0003800200 */
.L_x_0:
[----:B------:R-:W0:Y:S01]  /*0390*/  S2UR UR5, SR_CgaCtaId ;  /* 0x00000000000579c3 */ /* 0x000e220000008800 */
[----:B------:R-:W-:Y:S01]  /*03a0*/  VIMNMX R0, PT, PT, R7, R6, !PT ;  /* 0x0000000607007248 */ /* 0x000fe20007fe0100 */
[----:B------:R-:W-:Y:S01]  /*03b0*/  UMOV UR4, 0x400 ;  /* 0x0000040000047882 */ /* 0x000fe20000000000 */
[----:B------:R-:W1:Y:S02]  /*03c0*/  LDCU.64 UR6, c[0x0][0x358] ;  /* 0x00006b00ff0677ac */ /* 0x000e640008000a00 */
[----:B------:R-:W-:-:S04]  /*03d0*/  ISETP.GE.AND P0, PT, R0, R13, PT ;  /* 0x0000000d0000720c */ /* 0x000fc80003f06270 */
[----:B------:R-:W-:-:S13]  /*03e0*/  ISETP.EQ.OR P0, PT, R7, R6, P0 ;  /* 0x000000060700720c */ /* 0x000fda0000702670 */
[----:B------:R-:W-:Y:S01]  /*03f0*/  @P0 MOV R5, 0x7fffffff ;  /* 0x7fffffff00050802 */ /* 0x000fe20000000f00 */
[----:B0-----:R-:W-:-:S06]  /*0400*/  ULEA UR4, UR5, UR4, 0x18 ;  /* 0x0000000405047291 */ /* 0x001fcc000f8ec0ff */
[----:B------:R-:W-:-:S05]  /*0410*/  LEA R0, R2, UR4, 0x2 ;  /* 0x0000000402007c11 */ /* 0x000fca000f8e10ff */
[----:B------:R0:W-:Y:S04]  /*0420*/  @!P0 STS [R0], R4 ;  /* 0x0000000400008388 */ /* 0x0001e80000000800 */
[----:B------:R0:W-:Y:S01]  /*0430*/  @P0 STS [R0], R5 ;  /* 0x0000000500000388 */ /* 0x0001e20000000800 */
[----:B------:R-:W-:Y:S01]  /*0440*/  BAR.SYNC.DEFER_BLOCKING 0x0 ;  /* 0x0000000000007b1d */ /* 0x000fe20000010000 */
[----:B------:R-:W-:-:S13]  /*0450*/  ISETP.GE.U32.AND P0, PT, R9, 0x2, PT ;  /* 0x000000020900780c */ /* 0x000fda0003f06070 */
[----:B01----:R-:W-:Y:S05]  /*0460*/  @!P0 BRA `(.L_x_3) ;  /* 0x0000000000408947 */ /* 0x003fea0003800000 */
.L_x_6:
[--C-:B------:R-:W-:Y:S01]  /*0470*/  IMAD.MOV.U32 R6, RZ, RZ, R9.reuse ;  /* 0x000000ffff067224 */ /* 0x100fe200078e0009 */
[----:B------:R-:W-:Y:S01]  /*0480*/  SHF.R.U32.HI R9, RZ, 0x1, R9 ;  /* 0x00000001ff097819 */ /* 0x000fe20000011609 */
[----:B------:R-:W-:Y:S03]  /*0490*/  BSSY.RECONVERGENT B0, `(.L_x_4) ;  /* 0x000000a000007945 */ /* 0x000fe60003800200 */
[----:B------:R-:W-:-:S13]  /*04a0*/  ISETP.GE.U32.AND P0, PT, R2, R9, PT ;  /* 0x000000090200720c */ /* 0x000fda0003f06070 */
[----:B0-----:R-:W-:Y:S05]  /*04b0*/  @P0 BRA `(.L_x_5) ;  /* 0x00000000001c0947 */ /* 0x001fea0003800000 */
[----:B------:R-:W-:Y:S01]  /*04c0*/  IMAD R5, R9, 0x4, R0 ;  /* 0x0000000409057824 */ /* 0x000fe200078e0200 */
[----:B------:R-:W-:Y:S04]  /*04d0*/  LDS R4, [R0] ;  /* 0x0000000000047984 */ /* 0x000fe80000000800 */
[----:B------:R-:W0:Y:S02]  /*04e0*/  LDS R11, [R5] ;  /* 0x00000000050b7984 */ /* 0x000e240000000800 */
[----:B0-----:R-:W-:-:S13]  /*04f0*/  ISETP.GT.AND P0, PT, R4, R11, PT ;  /* 0x0000000b0400720c */ /* 0x001fda0003f04270 */
[----:B------:R-:W-:Y:S04]  /*0500*/  @P0 STS [R0], R11 ;  /* 0x0000000b00000388 */ /* 0x000fe80000000800 */
[----:B------:R-:W0:Y:S04]  /*0510*/  @P0 LDS R7, [R5] ;  /* 0x0000000005070984 */ /* 0x000e280000000800 */
[----:B0-----:R0:W-:Y:S02]  /*0520*/  @P0 STS [R0], R7 ;  /* 0x0000000700000388 */ /* 0x0011e40000000800 */
.L_x_5:
[----:B------:R-:W-:Y:S05]  /*0530*/  BSYNC.RECONVERGENT B0 ;  /* 0x0000000000007941 */ /* 0x000fea0003800200 */
.L_x_4:
[----:B------:R-:W-:Y:S01]  /*0540*/  BAR.SYNC.DEFER_BLOCKING 0x0 ;  /* 0x0000000000007b1d */ /* 0x000fe20000010000 */
[----:B------:R-:W-:-:S13]  /*0550*/  ISETP.GT.U32.AND P0, PT, R6, 0x3, PT ;  /* 0x000000030600780c */ /* 0x000fda0003f04070 */
[----:B------:R-:W-:Y:S05]  /*0560*/  @P0 BRA `(.L_x_6) ;  /* 0xfffffffc00c00947 */ /* 0x000fea000383ffff */
.L_x_3:
[----:B------:R-:W-:-:S13]  /*0570*/  ISETP.NE.AND P0, PT, R2, RZ, PT ;  /* 0x000000ff0200720c */ /* 0x000fda0003f05270 */
[----:B------:R-:W-:Y:S05]  /*0580*/  @P0 EXIT ;  /* 0x000000000000094d */ /* 0x000fea0003800000 */
[----:B0-----:R-:W0:Y:S01]  /*0590*/  LDC R0, c[0x0][0x3b0] ;  /* 0x0000ec00ff007b82 */ /* 0x001e220000000800 */
[----:B------:R-:W-:-:S07]  /*05a0*/  UMOV UR4, 0x400 ;  /* 0x0000040000047882 */ /* 0x000fce0000000000 */
[----:B------:R-:W1:Y:S01]  /*05b0*/  S2UR UR5, SR_CgaCtaId ;  /* 0x00000000000579c3 */ /* 0x000e620000008800 */
[----:B0-----:R-:W-:-:S04]  /*05c0*/  IABS R6, R0 ;  /* 0x0000000000067213 */ /* 0x001fc80000000000 */
[----:B------:R-:W0:Y:S01]  /*05d0*/  I2F.RP R4, R6 ;  /* 0x0000000600047306 */ /* 0x000e220000209400 */
[----:B-1----:R-:W-:-:S09]  /*05e0*/  ULEA UR4, UR5, UR4, 0x18 ;  /* 0x0000000405047291 */ /* 0x002fd2000f8ec0ff */
[----:B------:R-:W1:Y:S01]  /*05f0*/  LDS R13, [UR4] ;  /* 0x00000004ff0d7984 */ /* 0x000e620008000800 */
[----:B0-----:R-:W0:Y:S02]  /*0600*/  MUFU.RCP R4, R4 ;  /* 0x0000000400047308 */ /* 0x001e240000001000 */
[----:B0-----:R-:W-:-:S06]  /*0610*/  IADD3 R2, PT, PT, R4, 0xffffffe, RZ ;  /* 0x0ffffffe04027810 */ /* 0x001fcc0007ffe0ff */
[----:B------:R0:W2:Y:S02]  /*0620*/  F2I.FTZ.U32.TRUNC.NTZ R3, R2 ;  /* 0x0000000200037305 */ /* 0x0000a4000021f000 */
[----:B0-----:R-:W-:Y:S02]  /*0630*/  IMAD.MOV.U32 R2, RZ, RZ, RZ ;  /* 0x000000ffff027224 */ /* 0x001fe400078e00ff */
[----:B--2---:R-:W-:Y:S01]  /*0640*/  IMAD.MOV R5, RZ, RZ, -R3 ;  /* 0x000000ffff057224 */ /* 0x004fe200078e0a03 */
[----:B-1----:R-:W-:-:S03]  /*0650*/  IABS R7, R13 ;  /* 0x0000000d00077213 */ /* 0x002fc60000000000 */
[----:B------:R-:W-:-:S04]  /*0660*/  IMAD R5, R5, R6, RZ ;  /* 0x0000000605057224 */ /* 0x000fc800078e02ff */
[----:B------:R-:W-:Y:S01]  /*0670*/  IMAD.HI.U32 R3, R3, R5, R2 ;  /* 0x0000000503037227 */ /* 0x000fe200078e0002 */
[----:B------:R-:W-:Y:S02]  /*0680*/  MOV R5, R7 ;  /* 0x0000000700057202 */ /* 0x000fe40000000f00 */
[----:B------:R-:W-:-:S03]  /*0690*/  LOP3.LUT R2, R13, R0, RZ, 0x3c, !PT ;  /* 0x000000000d027212 */ /* 0x000fc600078e3cff */
[----:B------:R-:W-:Y:S01]  /*06a0*/  IMAD.HI.U32 R8, R3, R5, RZ ;  /* 0x0000000503087227 */ /* 0x000fe200078e00ff */
[----:B------:R-:W-:-:S03]  /*06b0*/  ISETP.GE.AND P2, PT, R2, RZ, PT ;  /* 0x000000ff0200720c */ /* 0x000fc60003f46270 */
[----:B------:R-:W-:-:S04]  /*06c0*/  IMAD.MOV R3, RZ, RZ, -R8 ;  /* 0x000000ffff037224 */ /* 0x000fc800078e0a08 */
[C---:B------:R-:W-:Y:S02]  /*06d0*/  IMAD R3, R6.reuse, R3, R5 ;  /* 0x0000000306037224 */ /* 0x040fe400078e0205 */
[----:B------:R-:W0:Y:S03]  /*06e0*/  LDC.64 R4, c[0x0][0x398] ;  /* 0x0000e600ff047b82 */ /* 0x000e260000000a00 */
[----:B------:R-:W-:-:S13]  /*06f0*/  ISETP.GT.U32.AND P1, PT, R6, R3, PT ;  /* 0x000000030600720c */ /* 0x000fda0003f24070 */
[----:B------:R-:W-:Y:S01]  /*0700*/  @!P1 IMAD.IADD R3, R3, 0x1, -R6 ;  /* 0x0000000103039824 */ /* 0x000fe200078e0a06 */
[----:B------:R-:W-:Y:S02]  /*0710*/  @!P1 IADD3 R8, PT, PT, R8, 0x1, RZ ;  /* 0x0000000108089810 */ /* 0x000fe40007ffe0ff */
[----:B------:R-:W-:Y:S02]  /*0720*/  ISETP.NE.AND P1, PT, R0, RZ, PT ;  /* 0x000000ff0000720c */ /* 0x000fe40003f25270 */
[----:B------:R-:W-:Y:S02]  /*0730*/  ISETP.GE.U32.AND P0, PT, R3, R6, PT ;  /* 0x000000060300720c */ /* 0x000fe40003f06070 */
[----:B------:R-:W1:Y:S08]  /*0740*/  LDC.64 R2, c[0x0][0x390] ;  /* 0x0000e400ff027b82 */ /* 0x000e700000000a00 */
[----:B------:R-:W2:Y:S03]  /*0750*/  LDC.64 R6, c[0x0][0x3a0] ;  /* 0x0000e800ff067b82 */ /* 0x000ea60000000a00 */
[----:B------:R-:W-:-:S04]  /*0760*/  @P0 VIADD R8, R8, 0x1 ;  /* 0x0000000108080836 */ /* 0x000fc80000000000 */
[----:B------:R-:W-:Y:S02]  /*0770*/  IMAD.MOV.U32 R15, RZ, RZ, R8 ;  /* 0x000000ffff0f7224 */ /* 0x000fe400078e0008 */
[----:B------:R-:W3:Y:S03]  /*0780*/  LDC.64 R8, c[0x0][0x388] ;  /* 0x0000e200ff087b82 */ /* 0x000ee60000000a00 */
[----:B------:R-:W-:Y:S02]  /*0790*/  @!P2 IADD3 R15, PT, PT, -R15, RZ, RZ ;  /* 0x000000ff0f0fa210 */ /* 0x000fe40007ffe1ff */
[----:B------:R-:W-:Y:S01]  /*07a0*/  @!P1 LOP3.LUT R15, RZ, R0, RZ, 0x33, !PT ;  /* 0x00000000ff0f9212 */ /* 0x000fe200078e33ff */
[----:B-1----:R1:W-:Y:S04]  /*07b0*/  STG.E desc[UR6][R2.64], R13 ;  /* 0x0000000d02007986 */ /* 0x0023e8000c101906 */
[----:B------:R-:W-:Y:S01]  /*07c0*/  IMAD.MOV R17, RZ, RZ, -R15 ;  /* 0x000000ffff117224 */ /* 0x000fe200078e0a0f */
[----:B0-----:R-:W-:Y:S03]  /*07d0*/  STG.E desc[UR6][R4.64], R15 ;  /* 0x0000000f04007986 */ /* 0x001fe6000c101906 */
[----:B------:R-:W-:-:S05]  /*07e0*/  IMAD R17, R0, R17, R13 ;  /* 0x0000001100117224 */ /* 0x000fca00078e020d */
[----:B--2---:R0:W-:Y:S04]  /*07f0*/  STG.E desc[UR6][R6.64], R17 ;  /* 0x0000001106007986 */ /* 0x0041e8000c101906 */
[----:B------:R-:W2:Y:S01]  /*0800*/  LDG.E R19, desc[UR6][R4.64] ;  /* 0x0000000604137981 */ /* 0x000ea2000c1e1900 */
[----:B---3--:R-:W-:-:S06]  /*0810*/  IMAD.WIDE R10, R17, 0x4, R8 ;  /* 0x00000004110a7825 */ /* 0x008fcc00078e0208 */
[----:B------:R-:W3:Y:S01]  /*0820*/  LDG.E R11, desc[UR6][R10.64] ;  /* 0x000000060a0b7981 */ /* 0x000ee2000c1e1900 */
[----:B------:R-:W-:-:S05]  /*0830*/  VIADD R0, R0, 0xfffffffe ;  /* 0xfffffffe00007836 */ /* 0x000fca0000000000 */
[----:B------:R-:W-:-:S04]  /*0840*/  IABS R12, R0 ;  /* 0x00000000000c7213 */ /* 0x000fc80000000000 */
[----:B-1----:R-:W-:-:S04]  /*0850*/  MOV R13, R12 ;  /* 0x0000000c000d7202 */ /* 0x002fc80000000f00 */
[----:B------:R-:W1:Y:S01]  /*0860*/  I2F.RP R12, R13 ;  /* 0x0000000d000c7306 */ /* 0x000e620000209400 */
[----:B--2---:R-:W-:-:S06]  /*0870*/  IMAD.WIDE R8, R19, 0x4, R8 ;  /* 0x0000000413087825 */ /* 0x004fcc00078e0208 */
[----:B------:R-:W3:Y:S01]  /*0880*/  LDG.E R8, desc[UR6][R8.64] ;  /* 0x0000000608087981 */ /* 0x000ee2000c1e1900 */
[----:B-1----:R-:W1:Y:S02]  /*0890*/  MUFU.RCP R12, R12 ;  /* 0x0000000c000c7308 */ /* 0x002e640000001000 */
[----:B-1----:R-:W-:-:S06]  /*08a0*/  VIADD R2, R12, 0xffffffe ;  /* 0x0ffffffe0c027836 */ /* 0x002fcc0000000000 */
[----:B------:R1:W2:Y:S01]  /*08b0*/  F2I.FTZ.U32.TRUNC.NTZ R3, R2 ;  /* 0x0000000200037305 */ /* 0x0002a2000021f000 */
[----:B0-----:R-:W-:Y:S01]  /*08c0*/  IABS R6, R0 ;  /* 0x0000000000067213 */ /* 0x001fe20000000000 */
[----:B-1----:R-:W-:Y:S02]  /*08d0*/  IMAD.MOV.U32 R2, RZ, RZ, RZ ;  /* 0x000000ffff027224 */ /* 0x002fe400078e00ff */
[----:B--2---:R-:W-:-:S04]  /*08e0*/  IMAD.MOV R4, RZ, RZ, -R3 ;  /* 0x000000ffff047224 */ /* 0x004fc800078e0a03 */
[----:B------:R-:W-:Y:S02]  /*08f0*/  IMAD R5, R4, R13, RZ ;  /* 0x0000000d04057224 */ /* 0x000fe400078e02ff */
[----:B------:R-:W-:Y:S02]  /*0900*/  IMAD.MOV R6, RZ, RZ, -R6 ;  /* 0x000000ffff067224 */ /* 0x000fe400078e0a06 */
[----:B------:R-:W-:-:S04]  /*0910*/  IMAD.HI.U32 R3, R3, R5, R2 ;  /* 0x0000000503037227 */ /* 0x000fc800078e0002 */
[----:B------:R-:W-:Y:S01]  /*0920*/  IMAD.MOV.U32 R2, RZ, RZ, R6 ;  /* 0x000000ffff027224 */ /* 0x000fe200078e0006 */
[----:B---3--:R-:W-:-:S04]  /*0930*/  IADD3 R11, PT, PT, R8, -R11, RZ ;  /* 0x8000000b080b7210 */ /* 0x008fc80007ffe0ff */
[----:B------:R-:W-:-:S04]  /*0940*/  IABS R4, R11 ;  /* 0x0000000b00047213 */ /* 0x000fc80000000000 */
[----:B------:R-:W-:-:S05]  /*0950*/  MOV R5, R4 ;  /* 0x0000000400057202 */ /* 0x000fca0000000f00 */
[----:B------:R-:W-:-:S04]  /*0960*/  IMAD.HI.U32 R4, R3, R5, RZ ;  /* 0x0000000503047227 */ /* 0x000fc800078e00ff */
[----:B------:R-:W-:-:S05]  /*0970*/  IMAD R2, R4, R2, R5 ;  /* 0x0000000204027224 */ /* 0x000fca00078e0205 */
[----:B------:R-:W-:Y:S02]  /*0980*/  ISETP.GT.U32.AND P1, PT, R13, R2, PT ;  /* 0x000000020d00720c */ /* 0x000fe40003f24070 */
[----:B------:R-:W-:-:S11]  /*0990*/  LOP3.LUT R11, R11, R0, RZ, 0x3c, !PT ;  /* 0x000000000b0b7212 */ /* 0x000fd600078e3cff */
[----:B------:R-:W-:-:S05]  /*09a0*/  @!P1 IMAD.IADD R2, R2, 0x1, -R13 ;  /* 0x0000000102029824 */ /* 0x000fca00078e0a0d */
[----:B------:R-:W-:Y:S02]  /*09b0*/  ISETP.GE.U32.AND P0, PT, R2, R13, PT ;  /* 0x0000000d0200720c */ /* 0x000fe40003f06070 */
[----:B------:R-:W0:Y:S01]  /*09c0*/  LDC.64 R2, c[0x0][0x3a8] ;  /* 0x0000ea00ff027b82 */ /* 0x000e220000000a00 */
[----:B------:R-:W-:Y:S02]  /*09d0*/  ISETP.GE.AND P2, PT, R11, RZ, PT ;  /* 0x000000ff0b00720c */ /* 0x000fe40003f46270 */
[----:B------:R-:W-:Y:S02]  /*09e0*/  @!P1 IADD3 R4, PT, PT, R4, 0x1, RZ ;  /* 0x0000000104049810 */ /* 0x000fe40007ffe0ff */
[----:B------:R-:W-:-:S06]  /*09f0*/  ISETP.NE.AND P1, PT, R0, RZ, PT ;  /* 0x000000ff0000720c */ /* 0x000fcc0003f25270 */
[----:B------:R-:W-:-:S04]  /*0a00*/  @P0 VIADD R4, R4, 0x1 ;  /* 0x0000000104040836 */ /* 0x000fc80000000000 */
[----:B------:R-:W-:-:S03]  /*0a10*/  @!P2 IMAD.MOV R4, RZ, RZ, -R4 ;  /* 0x000000ffff04a224 */ /* 0x000fc600078e0a04 */
[----:B------:R-:W-:-:S05]  /*0a20*/  @!P1 LOP3.LUT R4, RZ, R0, RZ, 0x33, !PT ;  /* 0x00000000ff049212 */ /* 0x000fca00078e33ff */
[----:B0-----:R-:W-:Y:S01]  /*0a30*/  STG.E desc[UR6][R2.64], R4 ;  /* 0x0000000402007986 */ /* 0x001fe2000c101906 */
[----:B------:R-:W-:Y:S05]  /*0a40*/  EXIT ;  /* 0x000000000000794d */ /* 0x000fea0003800000 */
        .weak           $__internal_0_$__cuda_sm20_div_s64
        .type           $__internal_0_$__cuda_sm20_div_s64,@function
        .size           $__internal_0_$__cuda_sm20_div_s64,(.L_x_18 - $__internal_0_$__cuda_sm20_div_s64)
$__internal_0_$__cuda_sm20_div_s64:
[----:B------:R-:W0:Y:S01]  /*0a50*/  LDC R8, c[0x0][0x3b0] ;  /* 0x0000ec00ff087b82 */ /* 0x000e220000000800 */
[----:B------:R-:W-:Y:S02]  /*0a60*/  ISETP.GE.AND P0, PT, R11, RZ, PT ;  /* 0x000000ff0b00720c */ /* 0x000fe40003f06270 */
[----:B------:R-:W-:Y:S02]  /*0a70*/  ISETP.GE.AND P3, PT, R5, RZ, PT ;  /* 0x000000ff0500720c */ /* 0x000fe40003f66270 */
[----:B0-----:R-:W-:-:S04]  /*0a80*/  IADD3 R7, P1, PT, RZ, -R8, RZ ;  /* 0x80000008ff077210 */ /* 0x001fc80007f3e0ff */
[-C--:B------:R-:W-:Y:S02]  /*0a90*/  IADD3.X R10, PT, PT, RZ, ~R11.reuse, RZ, P1, !PT ;  /* 0x8000000bff0a7210 */ /* 0x080fe40000ffe4ff */
[----:B------:R-:W-:Y:S02]  /*0aa0*/  SEL R6, R7, R8, !P0 ;  /* 0x0000000807067207 */ /* 0x000fe40004000000 */
[----:B------:R-:W-:-:S04]  /*0ab0*/  SEL R7, R10, R11, !P0 ;  /* 0x0000000b0a077207 */ /* 0x000fc80004000000 */
[----:B------:R-:W0:Y:S08]  /*0ac0*/  I2F.U64.RP R10, R6 ;  /* 0x00000006000a7312 */ /* 0x000e300000309000 */
[----:B0-----:R-:W0:Y:S02]  /*0ad0*/  MUFU.RCP R10, R10 ;  /* 0x0000000a000a7308 */ /* 0x001e240000001000 */
[----:B0-----:R-:W-:-:S06]  /*0ae0*/  VIADD R12, R10, 0x1ffffffe ;  /* 0x1ffffffe0a0c7836 */ /* 0x001fcc0000000000 */
[----:B------:R-:W0:Y:S02]  /*0af0*/  F2I.U64.TRUNC R12, R12 ;  /* 0x0000000c000c7311 */ /* 0x000e24000020d800 */
[----:B0-----:R-:W-:-:S04]  /*0b00*/  IMAD.WIDE.U32 R14, R12, R6, RZ ;  /* 0x000000060c0e7225 */ /* 0x001fc800078e00ff */
[----:B------:R-:W-:Y:S01]  /*0b10*/  IMAD R15, R12, R7, R15 ;  /* 0x000000070c0f7224 */ /* 0x000fe200078e020f */
[----:B------:R-:W-:-:S03]  /*0b20*/  IADD3 R17, P0, PT, RZ, -R14, RZ ;  /* 0x8000000eff117210 */ /* 0x000fc60007f1e0ff */
[----:B------:R-:W-:Y:S02]  /*0b30*/  IMAD R15, R13, R6, R15 ;  /* 0x000000060d0f7224 */ /* 0x000fe400078e020f */
[----:B------:R-:W-:-:S04]  /*0b40*/  IMAD.HI.U32 R14, R12, R17, RZ ;  /* 0x000000110c0e7227 */ /* 0x000fc800078e00ff */
[----:B------:R-:W-:Y:S01]  /*0b50*/  IMAD.X R19, RZ, RZ, ~R15, P0 ;  /* 0x000000ffff137224 */ /* 0x000fe200000e0e0f */
[----:B------:R-:W-:-:S03]  /*0b60*/  MOV R15, R12 ;  /* 0x0000000c000f7202 */ /* 0x000fc60000000f00 */
[-C--:B------:R-:W-:Y:S02]  /*0b70*/  IMAD R21, R13, R19.reuse, RZ ;  /* 0x000000130d157224 */ /* 0x080fe400078e02ff */
[----:B------:R-:W-:-:S04]  /*0b80*/  IMAD.WIDE.U32 R14, P0, R12, R19, R14 ;  /* 0x000000130c0e7225 */ /* 0x000fc8000780000e */
[----:B------:R-:W-:-:S04]  /*0b90*/  IMAD.HI.U32 R19, R13, R19, RZ ;  /* 0x000000130d137227 */ /* 0x000fc800078e00ff */
[----:B------:R-:W-:-:S04]  /*0ba0*/  IMAD.HI.U32 R14, P1, R13, R17, R14 ;  /* 0x000000110d0e7227 */ /* 0x000fc8000782000e */
[----:B------:R-:W-:Y:S01]  /*0bb0*/  IMAD.X R10, R19, 0x1, R13, P0 ;  /* 0x00000001130a7824 */ /* 0x000fe200000e060d */
[----:B------:R-:W-:Y:S02]  /*0bc0*/  IADD3 R15, P2, PT, R21, R14, RZ ;  /* 0x0000000e150f7210 */ /* 0x000fe40007f5e0ff */
[----:B------:R-:W-:Y:S02]  /*0bd0*/  IADD3 R19, P4, PT, RZ, -R4, RZ ;  /* 0x80000004ff137210 */ /* 0x000fe40007f9e0ff */
[----:B------:R-:W-:Y:S01]  /*0be0*/  IADD3.X R17, PT, PT, RZ, RZ, R10, P2, P1 ;  /* 0x000000ffff117210 */ /* 0x000fe200017e240a */
[----:B------:R-:W-:-:S04]  /*0bf0*/  IMAD.WIDE.U32 R12, R15, R6, RZ ;  /* 0x000000060f0c7225 */ /* 0x000fc800078e00ff */
[----:B------:R-:W-:Y:S01]  /*0c00*/  IMAD R10, R15, R7, R13 ;  /* 0x000000070f0a7224 */ /* 0x000fe200078e020d */
[----:B------:R-:W-:-:S03]  /*0c10*/  IADD3 R13, P0, PT, RZ, -R12, RZ ;  /* 0x8000000cff0d7210 */ /* 0x000fc60007f1e0ff */
[----:B------:R-:W-:Y:S02]  /*0c20*/  IMAD R10, R17, R6, R10 ;  /* 0x00000006110a7224 */ /* 0x000fe400078e020a */
[----:B------:R-:W-:-:S04]  /*0c30*/  IMAD.HI.U32 R14, R15, R13, RZ ;  /* 0x0000000d0f0e7227 */ /* 0x000fc800078e00ff */
[----:B------:R-:W-:Y:S01]  /*0c40*/  IMAD.X R12, RZ, RZ, ~R10, P0 ;  /* 0x000000ffff0c7224 */ /* 0x000fe200000e0e0a */
[----:B------:R-:W-:-:S03]  /*0c50*/  SEL R10, R19, R4, !P3 ;  /* 0x00000004130a7207 */ /* 0x000fc60005800000 */
[----:B------:R-:W-:-:S04]  /*0c60*/  IMAD.WIDE.U32 R14, P0, R15, R12, R14 ;  /* 0x0000000c0f0e7225 */ /* 0x000fc8000780000e */
[----:B------:R-:W-:Y:S01]  /*0c70*/  IMAD.HI.U32 R13, P1, R17, R13, R14 ;  /* 0x0000000d110d7227 */ /* 0x000fe2000782000e */
[----:B------:R-:W-:-:S03]  /*0c80*/  IADD3.X R15, PT, PT, RZ, ~R5, RZ, P4, !PT ;  /* 0x80000005ff0f7210 */ /* 0x000fc600027fe4ff */
[CC--:B------:R-:W-:Y:S02]  /*0c90*/  IMAD R14, R17.reuse, R12.reuse, RZ ;  /* 0x0000000c110e7224 */ /* 0x0c0fe400078e02ff */
[----:B------:R-:W-:-:S03]  /*0ca0*/  IMAD.HI.U32 R12, R17, R12, RZ ;  /* 0x0000000c110c7227 */ /* 0x000fc600078e00ff */
[----:B------:R-:W-:Y:S01]  /*0cb0*/  IADD3 R13, P2, PT, R14, R13, RZ ;  /* 0x0000000d0e0d7210 */ /* 0x000fe20007f5e0ff */
[----:B------:R-:W-:Y:S01]  /*0cc0*/  IMAD.X R17, R12, 0x1, R17, P0 ;  /* 0x000000010c117824 */ /* 0x000fe200000e0611 */
[----:B------:R-:W-:Y:S01]  /*0cd0*/  SEL R12, R15, R5, !P3 ;  /* 0x000000050f0c7207 */ /* 0x000fe20005800000 */
[----:B------:R-:W-:Y:S02]  /*0ce0*/  IMAD.MOV.U32 R15, RZ, RZ, RZ ;  /* 0x000000ffff0f7224 */ /* 0x000fe400078e00ff */
[----:B------:R-:W-:Y:S01]  /*0cf0*/  IMAD.HI.U32 R14, R13, R10, RZ ;  /* 0x0000000a0d0e7227 */ /* 0x000fe200078e00ff */
[----:B------:R-:W-:-:S03]  /*0d00*/  IADD3.X R17, PT, PT, RZ, RZ, R17, P2, P1 ;  /* 0x000000ffff117210 */ /* 0x000fc600017e2411 */
[----:B------:R-:W-:-:S04]  /*0d10*/  IMAD.WIDE.U32 R14, R13, R12, R14 ;  /* 0x0000000c0d0e7225 */ /* 0x000fc800078e000e */
[C---:B------:R-:W-:Y:S02]  /*0d20*/  IMAD R19, R17.reuse, R12, RZ ;  /* 0x0000000c11137224 */ /* 0x040fe400078e02ff */
[----:B------:R-:W-:-:S04]  /*0d30*/  IMAD.HI.U32 R14, P0, R17, R10, R14 ;  /* 0x0000000a110e7227 */ /* 0x000fc8000780000e */
[----:B------:R-:W-:Y:S01]  /*0d40*/  IMAD.HI.U32 R13, R17, R12, RZ ;  /* 0x0000000c110d7227 */ /* 0x000fe200078e00ff */
[----:B------:R-:W-:-:S04]  /*0d50*/  IADD3 R17, P1, PT, R19, R14, RZ ;  /* 0x0000000e13117210 */ /* 0x000fc80007f3e0ff */
[----:B------:R-:W-:Y:S01]  /*0d60*/  IADD3.X R13, PT, PT, R13, RZ, RZ, P0, !PT ;  /* 0x000000ff0d0d7210 */ /* 0x000fe200007fe4ff */
[----:B------:R-:W-:-:S04]  /*0d70*/  IMAD.WIDE.U32 R14, R17, R6, RZ ;  /* 0x00000006110e7225 */ /* 0x000fc800078e00ff */
[----:B------:R-:W-:Y:S01]  /*0d80*/  IMAD.X R13, RZ, RZ, R13, P1 ;  /* 0x000000ffff0d7224 */ /* 0x000fe200008e060d */
[----:B------:R-:W-:Y:S01]  /*0d90*/  IADD3 R19, P1, PT, -R14, R10, RZ ;  /* 0x0000000a0e137210 */ /* 0x000fe20007f3e1ff */
[C---:B------:R-:W-:Y:S02]  /*0da0*/  IMAD R15, R17.reuse, R7, R15 ;  /* 0x00000007110f7224 */ /* 0x040fe400078e020f */
[----:B------:R-:W-:Y:S01]  /*0db0*/  VIADD R10, R17, 0x1 ;  /* 0x00000001110a7836 */ /* 0x000fe20000000000 */
[-C--:B------:R-:W-:Y:S01]  /*0dc0*/  ISETP.GE.U32.AND P0, PT, R19, R6.reuse, PT ;  /* 0x000000061300720c */ /* 0x080fe20003f06070 */
[----:B------:R-:W-:-:S04]  /*0dd0*/  IMAD R13, R13, R6, R15 ;  /* 0x000000060d0d7224 */ /* 0x000fc800078e020f */
[----:B------:R-:W-:Y:S01]  /*0de0*/  IMAD.X R21, R12, 0x1, ~R13, P1 ;  /* 0x000000010c157824 */ /* 0x000fe200008e0e0d */
[----:B------:R-:W-:-:S04]  /*0df0*/  IADD3 R13, P1, PT, R19, -R6, RZ ;  /* 0x80000006130d7210 */ /* 0x000fc80007f3e0ff */
[CC--:B------:R-:W-:Y:S02]  /*0e00*/  ISETP.GE.U32.AND.EX P0, PT, R21.reuse, R7.reuse, PT, P0 ;  /* 0x000000071500720c */ /* 0x0c0fe40003f06100 */
[----:B------:R-:W-:Y:S02]  /*0e10*/  IADD3.X R15, PT, PT, R21, ~R7, RZ, P1, !PT ;  /* 0x80000007150f7210 */ /* 0x000fe40000ffe4ff */
[----:B------:R-:W-:Y:S02]  /*0e20*/  SEL R13, R13, R19, P0 ;  /* 0x000000130d0d7207 */ /* 0x000fe40000000000 */
[----:B------:R-:W-:Y:S02]  /*0e30*/  SEL R17, R10, R17, P0 ;  /* 0x000000110a117207 */ /* 0x000fe40000000000 */
[----:B------:R-:W-:Y:S02]  /*0e40*/  SEL R15, R15, R21, P0 ;  /* 0x000000150f0f7207 */ /* 0x000fe40000000000 */
[----:B------:R-:W-:Y:S01]  /*0e50*/  ISETP.GE.U32.AND P0, PT, R13, R6, PT ;  /* 0x000000060d00720c */ /* 0x000fe20003f06070 */
[----:B------:R-:W-:-:S03]  /*0e60*/  VIADD R6, R17, 0x1 ;  /* 0x0000000111067836 */ /* 0x000fc60000000000 */
[----:B------:R-:W-:Y:S02]  /*0e70*/  ISETP.GE.U32.AND.EX P0, PT, R15, R7, PT, P0 ;  /* 0x000000070f00720c */ /* 0x000fe40003f06100 */
[----:B------:R-:W-:Y:S02]  /*0e80*/  LOP3.LUT R7, R11, R5, RZ, 0x3c, !PT ;  /* 0x000000050b077212 */ /* 0x000fe400078e3cff */
[----:B------:R-:W-:Y:S02]  /*0e90*/  SEL R6, R6, R17, P0 ;  /* 0x0000001106067207 */ /* 0x000fe40000000000 */
[----:B------:R-:W-:Y:S02]  /*0ea0*/  ISETP.GE.AND P1, PT, R7, RZ, PT ;  /* 0x000000ff0700720c */ /* 0x000fe40003f26270 */
[----:B------:R-:W-:Y:S02]  /*0eb0*/  IADD3 R7, PT, PT, RZ, -R6, RZ ;  /* 0x80000006ff077210 */ /* 0x000fe40007ffe0ff */
[----:B------:R-:W-:-:S02]  /*0ec0*/  ISETP.NE.U32.AND P0, PT, R8, RZ, PT ;  /* 0x000000ff0800720c */ /* 0x000fc40003f05070 */
[----:B------:R-:W-:Y:S01]  /*0ed0*/  SEL R8, R7, R6, !P1 ;  /* 0x0000000607087207 */ /* 0x000fe20004800000 */
[----:B------:R-:W-:Y:S02]  /*0ee0*/  HFMA2 R7, -RZ, RZ, 0, 0 ;  /* 0x00000000ff077431 */ /* 0x000fe400000001ff */
[----:B------:R-:W-:Y:S01]  /*0ef0*/  IMAD.MOV.U32 R6, RZ, RZ, R0 ;  /* 0x000000ffff067224 */ /* 0x000fe200078e0000 */
[----:B------:R-:W-:-:S04]  /*0f00*/  ISETP.NE.AND.EX P0, PT, R11, RZ, PT, P0 ;  /* 0x000000ff0b00720c */ /* 0x000fc80003f05300 */
[----:B------:R-:W-:Y:S01]  /*0f10*/  SEL R8, R8, 0xffffffff, P0 ;  /* 0xffffffff08087807 */ /* 0x000fe20000000000 */
[----:B------:R-:W-:Y:S08]  /*0f20*/  RET.REL.NODEC R6 `(_Z14findMinIndicesPiS_S_S_S_S_i) ;  /* 0xfffffff006347950 */ /* 0x000ff00003c3ffff */
.L_x_7:
[----:B------:R-:W-:-:S00]  /*0f30*/  BRA `(.L_x_7) ;  /* 0xfffffffc00fc7947 */ /* 0x000fc0000383ffff */
[----:B------:R-:W-:-:S00]  /*0f40*/  NOP ;  /* 0x0000000000007918 */ /* 0x000fc00000000000 */
        /* <DEDUP_REMOVED lines=11> */
.L_x_18:


//--------------------- .text._Z21neighborJoiningMatrixPiS_S_i --------------------------
	.section	.text._Z21neighborJoiningMatrixPiS_S_i,"ax",@progbits
	.align	128
        .global         _Z21neighborJoiningMatrixPiS_S_i
        .type           _Z21neighborJoiningMatrixPiS_S_i,@function
        .size           _Z21neighborJoiningMatrixPiS_S_i,(.L_x_19 - _Z21neighborJoiningMatrixPiS_S_i)
        .other          _Z21neighborJoiningMatrixPiS_S_i,@"STO_CUDA_ENTRY STV_DEFAULT"
_Z21neighborJoiningMatrixPiS_S_i:
.text._Z21neighborJoiningMatrixPiS_S_i:
[----:B------:R-:W-:Y:S01]  /*0000*/  LDC R1, c[0x0][0x37c] ;  /* 0x0000df00ff017b82 */ /* 0x000fe20000000800 */
[----:B------:R-:W0:Y:S07]  /*0010*/  S2R R2, SR_TID.X ;  /* 0x0000000000027919 */ /* 0x000e2e0000002100 */
[----:B------:R-:W-:Y:S01]  /*0020*/  S2UR UR4, SR_CTAID.Y ;  /* 0x00000000000479c3 */ /* 0x000fe20000002600 */
[----:B------:R-:W1:Y:S01]  /*0030*/  LDCU UR7, c[0x0][0x370] ;  /* 0x00006e00ff0777ac */ /* 0x000e620008000800 */
[----:B------:R-:W0:Y:S01]  /*0040*/  S2R R3, SR_TID.Y ;  /* 0x0000000000037919 */ /* 0x000e220000002200 */
[----:B------:R-:W2:Y:S01]  /*0050*/  LDCU UR8, c[0x0][0x374] ;  /* 0x00006e80ff0877ac */ /* 0x000ea20008000800 */
[----:B------:R-:W3:Y:S04]  /*0060*/  S2R R5, SR_TID.Z ;  /* 0x0000000000057919 */ /* 0x000ee80000002300 */
[----:B------:R-:W2:Y:S01]  /*0070*/  S2UR UR9, SR_CTAID.Z ;  /* 0x00000000000979c3 */ /* 0x000ea20000002700 */
[----:B------:R-:W4:Y:S01]  /*0080*/  LDCU UR10, c[0x0][0x360] ;  /* 0x00006c00ff0a77ac */ /* 0x000f220008000800 */
[----:B------:R-:W4:Y:S06]  /*0090*/  LDCU UR5, c[0x0][0x364] ;  /* 0x00006c80ff0577ac */ /* 0x000f2c0008000800 */
[----:B------:R-:W1:Y:S01]  /*00a0*/  S2UR UR6, SR_CTAID.X ;  /* 0x00000000000679c3 */ /* 0x000e620000002500 */
[----:B------:R-:W5:Y:S07]  /*00b0*/  LDCU UR11, c[0x0][0x398] ;  /* 0x00007300ff0b77ac */ /* 0x000f6e0008000800 */
[----:B------:R-:W5:Y:S01]  /*00c0*/  LDC R7, c[0x0][0x368] ;  /* 0x0000da00ff077b82 */ /* 0x000f620000000800 */
[----:B----4-:R-:W-:-:S02]  /*00d0*/  UIMAD UR5, UR10, UR5, URZ ;  /* 0x000000050a0572a4 */ /* 0x010fc4000f8e02ff */
[----:B--2---:R-:W-:Y:S01]  /*00e0*/  UIMAD UR4, UR8, UR9, UR4 ;  /* 0x00000009080472a4 */ /* 0x004fe2000f8e0204 */
[----:B0-----:R-:W-:Y:S02]  /*00f0*/  IMAD R2, R3, UR10, R2 ;  /* 0x0000000a03027c24 */ /* 0x001fe4000f8e0202 */
[----:B------:R-:W-:Y:S02]  /*0100*/  IMAD.MOV.U32 R3, RZ, RZ, RZ ;  /* 0x000000ffff037224 */ /* 0x000fe400078e00ff */
[----:B---3--:R-:W-:Y:S01]  /*0110*/  IMAD R2, R5, UR5, R2 ;  /* 0x0000000505027c24 */ /* 0x008fe2000f8e0202 */
[----:B-1----:R-:W-:Y:S01]  /*0120*/  UIMAD UR4, UR4, UR7, UR6 ;  /* 0x00000007040472a4 */ /* 0x002fe2000f8e0206 */
[----:B-----5:R-:W-:-:S04]  /*0130*/  IMAD.U32 R5, RZ, RZ, UR11 ;  /* 0x0000000bff057e24 */ /* 0x020fc8000f8e00ff */
[----:B------:R-:W-:Y:S02]  /*0140*/  IMAD R9, R5, R5, RZ ;  /* 0x0000000505097224 */ /* 0x000fe400078e02ff */
[----:B------:R-:W-:-:S04]  /*0150*/  IMAD R7, R7, UR5, RZ ;  /* 0x0000000507077c24 */ /* 0x000fc8000f8e02ff */
[----:B------:R-:W-:-:S03]  /*0160*/  IMAD.WIDE.U32 R2, R7, UR4, R2 ;  /* 0x0000000407027c25 */ /* 0x000fc6000f8e0002 */
[----:B------:R-:W-:-:S04]  /*0170*/  ISETP.GE.U32.AND P0, PT, R2, R9, PT ;  /* 0x000000090200720c */ /* 0x000fc80003f06070 */
[----:B------:R-:W-:-:S13]  /*0180*/  ISETP.GE.U32.AND.EX P0, PT, R3, RZ, PT, P0 ;  /* 0x000000ff0300720c */ /* 0x000fda0003f06100 */
[----:B------:R-:W-:Y:S05]  /*0190*/  @P0 EXIT ;  /* 0x000000000000094d */ /* 0x000fea0003800000 */
[----:B------:R-:W-:Y:S01]  /*01a0*/  SHF.R.S32.HI R7, RZ, 0x1f, R5 ;  /* 0x0000001fff077819 */ /* 0x000fe20000011405 */
[----:B------:R-:W-:Y:S03]  /*01b0*/  BSSY.RECONVERGENT B0, `(.L_x_8) ;  /* 0x0000027000007945 */ /* 0x000fe60003800200 */
[----:B------:R-:W-:-:S04]  /*01c0*/  LOP3.LUT R0, R3, R7, RZ, 0xfc, !PT ;  /* 0x0000000703007212 */ /* 0x000fc800078efcff */
[----:B------:R-:W-:-:S13]  /*01d0*/  ISETP.NE.U32.AND P0, PT, R0, RZ, PT ;  /* 0x000000ff0000720c */ /* 0x000fda0003f05070 */
[----:B------:R-:W-:Y:S05]  /*01e0*/  @P0 BRA `(.L_x_9) ;  /* 0x00000000005c0947 */ /* 0x000fea0003800000 */
[----:B------:R-:W0:Y:S01]  /*01f0*/  I2F.U32.RP R0, R5 ;  /* 0x0000000500007306 */ /* 0x000e220000209000 */
[----:B------:R-:W-:Y:S01]  /*0200*/  ISETP.NE.U32.AND P2, PT, R5, RZ, PT ;  /* 0x000000ff0500720c */ /* 0x000fe20003f45070 */
[----:B------:R-:W-:-:S06]  /*0210*/  IMAD.MOV.U32 R10, RZ, RZ, RZ ;  /* 0x000000ffff0a7224 */ /* 0x000fcc00078e00ff */
        /* <DEDUP_REMOVED lines=11> */
[----:B------:R-:W-:Y:S02]  /*02d0*/  @P0 IMAD.IADD R4, R4, 0x1, -R5 ;  /* 0x0000000104040824 */ /* 0x000fe400078e0a05 */
[----:B------:R-:W-:-:S03]  /*02e0*/  @P0 VIADD R7, R7, 0x1 ;  /* 0x0000000107070836 */ /* 0x000fc60000000000 */
[----:B------:R-:W-:-:S13]  /*02f0*/  ISETP.GE.U32.AND P1, PT, R4, R5, PT ;  /* 0x000000050400720c */ /* 0x000fda0003f26070 */
[----:B------:R-:W-:Y:S01]  /*0300*/  @P1 VIADD R7, R7, 0x1 ;  /* 0x0000000107071836 */ /* 0x000fe20000000000 */
[----:B------:R-:W-:-:S04]  /*0310*/  @!P2 LOP3.LUT R7, RZ, R5, RZ, 0x33, !PT ;  /* 0x00000005ff07a212 */ /* 0x000fc800078e33ff */
[----:B------:R-:W-:Y:S01]  /*0320*/  IADD3 R11, PT, PT, -R7, RZ, RZ ;  /* 0x000000ff070b7210 */ /* 0x000fe20007ffe1ff */
[----:B------:R-:W-:-:S04]  /*0330*/  IMAD.MOV.U32 R0, RZ, RZ, R7 ;  /* 0x000000ffff007224 */ /* 0x000fc800078e0007 */
[----:B------:R-:W-:Y:S01]  /*0340*/  IMAD R11, R5, R11, R2 ;  /* 0x0000000b050b7224 */ /* 0x000fe200078e0202 */
[----:B------:R-:W-:Y:S06]  /*0350*/  BRA `(.L_x_10) ;  /* 0x0000000000307947 */ /* 0x000fec0003800000 */
.L_x_9:
[----:B------:R-:W-:-:S07]  /*0360*/  MOV R0, 0x380 ;  /* 0x0000038000007802 */ /* 0x000fce0000000f00 */
[----:B------:R-:W-:Y:S05]  /*0370*/  CALL.REL.NOINC `($__internal_1_$__cuda_sm20_div_s64) ;  /* 0x00000000009c7944 */ /* 0x000fea0003c00000 */
[----:B------:R-:W0:Y:S01]  /*0380*/  LDCU UR4, c[0x0][0x398] ;  /* 0x00007300ff0477ac */ /* 0x000e220008000800 */
[----:B------:R-:W-:-:S05]  /*0390*/  IADD3 R4, P0, PT, RZ, -R6, RZ ;  /* 0x80000006ff047210 */ /* 0x000fca0007f1e0ff */
[----:B------:R-:W-:Y:S02]  /*03a0*/  IMAD.X R0, RZ, RZ, ~R8, P0 ;  /* 0x000000ffff007224 */ /* 0x000fe400000e0e08 */
[----:B0-----:R-:W-:-:S04]  /*03b0*/  IMAD.U32 R5, RZ, RZ, UR4 ;  /* 0x00000004ff057e24 */ /* 0x001fc8000f8e00ff */
[-C--:B------:R-:W-:Y:S02]  /*03c0*/  IMAD R0, R0, R5.reuse, RZ ;  /* 0x0000000500007224 */ /* 0x080fe400078e02ff */
[----:B------:R-:W-:-:S04]  /*03d0*/  IMAD.WIDE.U32 R8, R4, R5, R2 ;  /* 0x0000000504087225 */ /* 0x000fc800078e0002 */
[----:B------:R-:W-:Y:S01]  /*03e0*/  IMAD R7, R7, R4, R0 ;  /* 0x0000000407077224 */ /* 0x000fe200078e0200 */
[----:B------:R-:W-:Y:S01]  /*03f0*/  MOV R0, R6 ;  /* 0x0000000600007202 */ /* 0x000fe20000000f00 */
[----:B------:R-:W-:Y:S02]  /*0400*/  IMAD.MOV.U32 R11, RZ, RZ, R8 ;  /* 0x000000ffff0b7224 */ /* 0x000fe400078e0008 */
[----:B------:R-:W-:-:S07]  /*0410*/  IMAD.IADD R10, R9, 0x1, R7 ;  /* 0x00000001090a7824 */ /* 0x000fce00078e0207 */
.L_x_10:
[----:B------:R-:W-:Y:S05]  /*0420*/  BSYNC.RECONVERGENT B0 ;  /* 0x0000000000007941 */ /* 0x000fea0003800200 */
.L_x_8:
[----:B------:R-:W-:Y:S01]  /*0430*/  ISETP.NE.AND P0, PT, R0, R11, PT ;  /* 0x0000000b0000720c */ /* 0x000fe20003f05270 */
[----:B------:R-:W0:-:S12]  /*0440*/  LDCU.64 UR4, c[0x0][0x358] ;  /* 0x00006b00ff0477ac */ /* 0x000e180008000a00 */
[----:B------:R-:W1:Y:S02]  /*0450*/  @!P0 LDC.64 R6, c[0x0][0x390] ;  /* 0x0000e400ff068b82 */ /* 0x000e640000000a00 */
[----:B-1----:R-:W-:-:S04]  /*0460*/  @!P0 LEA R6, P1, R2, R6, 0x2 ;  /* 0x0000000602068211 */ /* 0x002fc800078210ff */
[----:B------:R-:W-:-:S05]  /*0470*/  @!P0 LEA.HI.X R7, R2, R7, R3, 0x2, P1 ;  /* 0x0000000702078211 */ /* 0x000fca00008f1403 */
[----:B0-----:R0:W-:Y:S01]  /*0480*/  @!P0 STG.E desc[UR4][R6.64], RZ ;  /* 0x000000ff06008986 */ /* 0x0011e2000c101904 */
[----:B------:R-:W-:Y:S05]  /*0490*/  @!P0 EXIT ;  /* 0x000000000000894d */ /* 0x000fea0003800000 */
[----:B------:R-:W1:Y:S01]  /*04a0*/  LDCU.128 UR8, c[0x0][0x380] ;  /* 0x00007000ff0877ac */ /* 0x000e620008000c00 */
[----:B0-----:R-:W-:Y:S01]  /*04b0*/  SHF.R.S64 R6, RZ, 0x1e, R0 ;  /* 0x0000001eff067819 */ /* 0x001fe20000001000 */
[----:B------:R-:W-:Y:S01]  /*04c0*/  IMAD.SHL.U32 R4, R2, 0x4, RZ ;  /* 0x0000000402047824 */ /* 0x000fe200078e00ff */
[----:B------:R-:W0:Y:S01]  /*04d0*/  LDCU.64 UR6, c[0x0][0x390] ;  /* 0x00007200ff0677ac */ /* 0x000e220008000a00 */
[C---:B-1----:R-:W-:Y:S02]  /*04e0*/  LEA R8, P1, R11.reuse, UR10, 0x2 ;  /* 0x0000000a0b087c11 */ /* 0x042fe4000f8210ff */
[----:B------:R-:W-:Y:S02]  /*04f0*/  IADD3 R6, P0, PT, R6, UR10, RZ ;  /* 0x0000000a06067c10 */ /* 0x000fe4000ff1e0ff */
[----:B------:R-:W-:Y:S02]  /*0500*/  LEA.HI.X R9, R11, UR11, R10, 0x2, P1 ;  /* 0x0000000b0b097c11 */ /* 0x000fe400088f140a */
[----:B------:R-:W-:-:S02]  /*0510*/  LEA.HI.X.SX32 R7, R0, UR11, 0x2, P0 ;  /* 0x0000000b00077c11 */ /* 0x000fc400080f16ff */
[----:B------:R-:W-:Y:S02]  /*0520*/  SHF.L.U64.HI R11, R2, 0x2, R3 ;  /* 0x00000002020b7819 */ /* 0x000fe40000010203 */
[----:B------:R-:W-:Y:S01]  /*0530*/  IADD3 R2, P0, PT, R4, UR8, RZ ;  /* 0x0000000804027c10 */ /* 0x000fe2000ff1e0ff */
[----:B------:R-:W2:Y:S03]  /*0540*/  LDG.E R6, desc[UR4][R6.64] ;  /* 0x0000000406067981 */ /* 0x000ea6000c1e1900 */
[----:B------:R-:W-:Y:S01]  /*0550*/  IADD3.X R3, PT, PT, R11, UR9, RZ, P0, !PT ;  /* 0x000000090b037c10 */ /* 0x000fe200087fe4ff */
[----:B------:R-:W2:Y:S05]  /*0560*/  LDG.E R9, desc[UR4][R8.64] ;  /* 0x0000000408097981 */ /* 0x000eaa000c1e1900 */
[----:B------:R-:W3:Y:S01]  /*0570*/  LDG.E R3, desc[UR4][R2.64] ;  /* 0x0000000402037981 */ /* 0x000ee2000c1e1900 */
[----:B------:R-:W-:-:S02]  /*0580*/  IADD3 R0, PT, PT, R5, -0x2, RZ ;  /* 0xfffffffe05007810 */ /* 0x000fc40007ffe0ff */
[----:B0-----:R-:W-:-:S04]  /*0590*/  IADD3 R4, P0, PT, R4, UR6, RZ ;  /* 0x0000000604047c10 */ /* 0x001fc8000ff1e0ff */
[----:B------:R-:W-:Y:S01]  /*05a0*/  IADD3.X R5, PT, PT, R11, UR7, RZ, P0, !PT ;  /* 0x000000070b057c10 */ /* 0x000fe200087fe4ff */
[----:B--2---:R-:W-:-:S04]  /*05b0*/  IMAD.IADD R10, R6, 0x1, R9 ;  /* 0x00000001060a7824 */ /* 0x004fc800078e0209 */
[----:B---3--:R-:W-:-:S05]  /*05c0*/  IMAD R11, R0, R3, -R10 ;  /* 0x00000003000b7224 */ /* 0x008fca00078e0a0a */
[----:B------:R-:W-:Y:S01]  /*05d0*/  STG.E desc[UR4][R4.64], R11 ;  /* 0x0000000b04007986 */ /* 0x000fe2000c101904 */
[----:B------:R-:W-:Y:S05]  /*05e0*/  EXIT ;  /* 0x000000000000794d */ /* 0x000fea0003800000 */
        .weak           $__internal_1_$__cuda_sm20_div_s64
        .type           $__internal_1_$__cuda_sm20_div_s64,@function
        .size           $__internal_1_$__cuda_sm20_div_s64,(.L_x_19 - $__internal_1_$__cuda_sm20_div_s64)
$__internal_1_$__cuda_sm20_div_s64:
[----:B------:R-:W0:Y:S01]  /*05f0*/  LDC R6, c[0x0][0x398] ;  /* 0x0000e600ff067b82 */ /* 0x000e220000000800 */
[----:B------:R-:W-:Y:S02]  /*0600*/  ISETP.GE.AND P0, PT, R7, RZ, PT ;  /* 0x000000ff0700720c */ /* 0x000fe40003f06270 */
[----:B------:R-:W-:Y:S02]  /*0610*/  ISETP.GE.AND P3, PT, R3, RZ, PT ;  /* 0x000000ff0300720c */ /* 0x000fe40003f66270 */
[----:B0-----:R-:W-:-:S04]  /*0620*/  IADD3 R5, P1, PT, RZ, -R6, RZ ;  /* 0x80000006ff057210 */ /* 0x001fc80007f3e0ff */
[----:B------:R-:W-:Y:S01]  /*0630*/  SEL R4, R5, R6, !P0 ;  /* 0x0000000605047207 */ /* 0x000fe20004000000 */
[----:B------:R-:W-:-:S05]  /*0640*/  IMAD.X R8, RZ, RZ, ~R7, P1 ;  /* 0x000000ffff087224 */ /* 0x000fca00008e0e07 */
        /* <DEDUP_REMOVED lines=15> */
[----:B------:R-:W-:-:S05]  /*0740*/  IMAD.HI.U32 R10, P1, R9, R13, R10 ;  /* 0x0000000d090a7227 */ /* 0x000fca000782000a */
[----:B------:R-:W-:Y:S01]  /*0750*/  IADD3 R11, P2, PT, R17, R10, RZ ;  /* 0x0000000a110b7210 */ /* 0x000fe20007f5e0ff */
[----:B------:R-:W-:Y:S01]  /*0760*/  IMAD.X R10, R15, 0x1, R9, P0 ;  /* 0x000000010f0a7824 */ /* 0x000fe200000e0609 */
[----:B------:R-:W-:-:S03]  /*0770*/  IADD3 R15, P4, PT, RZ, -R2, RZ ;  /* 0x80000002ff0f7210 */ /* 0x000fc60007f9e0ff */
[----:B------:R-:W-:Y:S01]  /*0780*/  IMAD.WIDE.U32 R8, R11, R4, RZ ;  /* 0x000000040b087225 */ /* 0x000fe200078e00ff */
[----:B------:R-:W-:-:S03]  /*0790*/  IADD3.X R13, PT, PT, RZ, RZ, R10, P2, P1 ;  /* 0x000000ffff0d7210 */ /* 0x000fc600017e240a */
[----:B------:R-:W-:Y:S01]  /*07a0*/  IMAD R9, R11, R5, R9 ;  /* 0x000000050b097224 */ /* 0x000fe200078e0209 */
[----:B------:R-:W-:Y:S02]  /*07b0*/  IADD3 R17, P0, PT, RZ, -R8, RZ ;  /* 0x80000008ff117210 */ /* 0x000fe40007f1e0ff */
[----:B------:R-:W-:Y:S01]  /*07c0*/  SEL R8, R15, R2, !P3 ;  /* 0x000000020f087207 */ /* 0x000fe20005800000 */
[----:B------:R-:W-:Y:S02]  /*07d0*/  IMAD R9, R13, R4, R9 ;  /* 0x000000040d097224 */ /* 0x000fe400078e0209 */
[----:B------:R-:W-:-:S04]  /*07e0*/  IMAD.HI.U32 R10, R11, R17, RZ ;  /* 0x000000110b0a7227 */ /* 0x000fc800078e00ff */
[----:B------:R-:W-:-:S04]  /*07f0*/  IMAD.X R12, RZ, RZ, ~R9, P0 ;  /* 0x000000ffff0c7224 */ /* 0x000fc800000e0e09 */
[----:B------:R-:W-:-:S04]  /*0800*/  IMAD.WIDE.U32 R10, P0, R11, R12, R10 ;  /* 0x0000000c0b0a7225 */ /* 0x000fc8000780000a */
[----:B------:R-:W-:-:S04]  /*0810*/  IMAD.HI.U32 R9, P1, R13, R17, R10 ;  /* 0x000000110d097227 */ /* 0x000fc8000782000a */
[CC--:B------:R-:W-:Y:S02]  /*0820*/  IMAD R10, R13.reuse, R12.reuse, RZ ;  /* 0x0000000c0d0a7224 */ /* 0x0c0fe400078e02ff */
[----:B------:R-:W-:-:S03]  /*0830*/  IMAD.HI.U32 R12, R13, R12, RZ ;  /* 0x0000000c0d0c7227 */ /* 0x000fc600078e00ff */
[----:B------:R-:W-:Y:S01]  /*0840*/  IADD3 R9, P2, PT, R10, R9, RZ ;  /* 0x000000090a097210 */ /* 0x000fe20007f5e0ff */
[----:B------:R-:W-:Y:S01]  /*0850*/  IMAD.X R11, RZ, RZ, ~R3, P4 ;  /* 0x000000ffff0b7224 */ /* 0x000fe200020e0e03 */
[----:B------:R-:W-:-:S03]  /*0860*/  IADD3.X R13, PT, PT, R12, R13, RZ, P0, !PT ;  /* 0x0000000d0c0d7210 */ /* 0x000fc600007fe4ff */
[----:B------:R-:W-:Y:S01]  /*0870*/  IMAD.HI.U32 R10, R9, R8, RZ ;  /* 0x00000008090a7227 */ /* 0x000fe200078e00ff */
[----:B------:R-:W-:Y:S02]  /*0880*/  SEL R12, R11, R3, !P3 ;  /* 0x000000030b0c7207 */ /* 0x000fe40005800000 */
[----:B------:R-:W-:Y:S01]  /*0890*/  IADD3.X R13, PT, PT, RZ, RZ, R13, P2, P1 ;  /* 0x000000ffff0d7210 */ /* 0x000fe200017e240d */
[----:B------:R-:W-:Y:S02]  /*08a0*/  IMAD.MOV.U32 R11, RZ, RZ, RZ ;  /* 0x000000ffff0b7224 */ /* 0x000fe400078e00ff */
[----:B------:R-:W-:-:S04]  /*08b0*/  IMAD.WIDE.U32 R10, R9, R12, R10 ;  /* 0x0000000c090a7225 */ /* 0x000fc800078e000a */
[C---:B------:R-:W-:Y:S02]  /*08c0*/  IMAD R15, R13.reuse, R12, RZ ;  /* 0x0000000c0d0f7224 */ /* 0x040fe400078e02ff */
[----:B------:R-:W-:-:S04]  /*08d0*/  IMAD.HI.U32 R10, P0, R13, R8, R10 ;  /* 0x000000080d0a7227 */ /* 0x000fc8000780000a */
[----:B------:R-:W-:Y:S01]  /*08e0*/  IMAD.HI.U32 R9, R13, R12, RZ ;  /* 0x0000000c0d097227 */ /* 0x000fe200078e00ff */
[----:B------:R-:W-:-:S03]  /*08f0*/  IADD3 R13, P1, PT, R15, R10, RZ ;  /* 0x0000000a0f0d7210 */ /* 0x000fc60007f3e0ff */
[----:B------:R-:W-:Y:S02]  /*0900*/  IMAD.X R9, RZ, RZ, R9, P0 ;  /* 0x000000ffff097224 */ /* 0x000fe400000e0609 */
[----:B------:R-:W-:-:S04]  /*0910*/  IMAD.WIDE.U32 R10, R13, R4, RZ ;  /* 0x000000040d0a7225 */ /* 0x000fc800078e00ff */
[----:B------:R-:W-:Y:S01]  /*0920*/  IMAD.X R9, RZ, RZ, R9, P1 ;  /* 0x000000ffff097224 */ /* 0x000fe200008e0609 */
[----:B------:R-:W-:Y:S01]  /*0930*/  IADD3 R17, P1, PT, -R10, R8, RZ ;  /* 0x000000080a117210 */ /* 0x000fe20007f3e1ff */
[C---:B------:R-:W-:Y:S01]  /*0940*/  IMAD R11, R13.reuse, R5, R11 ;  /* 0x000000050d0b7224 */ /* 0x040fe200078e020b */
[----:B------:R-:W-:Y:S02]  /*0950*/  IADD3 R8, P2, PT, R13, 0x1, RZ ;  /* 0x000000010d087810 */ /* 0x000fe40007f5e0ff */
[-C--:B------:R-:W-:Y:S01]  /*0960*/  ISETP.GE.U32.AND P0, PT, R17, R4.reuse, PT ;  /* 0x000000041100720c */ /* 0x080fe20003f06070 */
[----:B------:R-:W-:Y:S02]  /*0970*/  IMAD R11, R9, R4, R11 ;  /* 0x00000004090b7224 */ /* 0x000fe400078e020b */
[----:B------:R-:W-:-:S03]  /*0980*/  IMAD.X R10, RZ, RZ, R9, P2 ;  /* 0x000000ffff0a7224 */ /* 0x000fc600010e0609 */
[----:B------:R-:W-:Y:S02]  /*0990*/  IADD3.X R19, PT, PT, ~R11, R12, RZ, P1, !PT ;  /* 0x0000000c0b137210 */ /* 0x000fe40000ffe5ff */
[----:B------:R-:W-:Y:S02]  /*09a0*/  IADD3 R11, P1, PT, R17, -R4, RZ ;  /* 0x80000004110b7210 */ /* 0x000fe40007f3e0ff */
[----:B------:R-:W-:-:S03]  /*09b0*/  ISETP.GE.U32.AND.EX P0, PT, R19, R5, PT, P0 ;  /* 0x000000051300720c */ /* 0x000fc60003f06100 */
[----:B------:R-:W-:Y:S01]  /*09c0*/  IMAD.X R15, R19, 0x1, ~R5, P1 ;  /* 0x00000001130f7824 */ /* 0x000fe200008e0e05 */
[----:B------:R-:W-:Y:S02]  /*09d0*/  SEL R11, R11, R17, P0 ;  /* 0x000000110b0b7207 */ /* 0x000fe40000000000 */
[----:B------:R-:W-:Y:S02]  /*09e0*/  SEL R13, R8, R13, P0 ;  /* 0x0000000d080d7207 */ /* 0x000fe40000000000 */
[----:B------:R-:W-:Y:S02]  /*09f0*/  SEL R15, R15, R19, P0 ;  /* 0x000000130f0f7207 */ /* 0x000fe40000000000 */
[----:B------:R-:W-:Y:S02]  /*0a00*/  ISETP.GE.U32.AND P1, PT, R11, R4, PT ;  /* 0x000000040b00720c */ /* 0x000fe40003f26070 */
[----:B------:R-:W-:Y:S02]  /*0a10*/  SEL R9, R10, R9, P0 ;  /* 0x000000090a097207 */ /* 0x000fe40000000000 */
[----:B------:R-:W-:-:S02]  /*0a20*/  IADD3 R4, P2, PT, R13, 0x1, RZ ;  /* 0x000000010d047810 */ /* 0x000fc40007f5e0ff */
[----:B------:R-:W-:Y:S02]  /*0a30*/  ISETP.GE.U32.AND.EX P0, PT, R15, R5, PT, P1 ;  /* 0x000000050f00720c */ /* 0x000fe40003f06110 */
[----:B------:R-:W-:Y:S01]  /*0a40*/  LOP3.LUT R10, R7, R3, RZ, 0x3c, !PT ;  /* 0x00000003070a7212 */ /* 0x000fe200078e3cff */
[----:B------:R-:W-:Y:S01]  /*0a50*/  IMAD.X R8, RZ, RZ, R9, P2 ;  /* 0x000000ffff087224 */ /* 0x000fe200010e0609 */
[----:B------:R-:W-:Y:S02]  /*0a60*/  SEL R4, R4, R13, P0 ;  /* 0x0000000d04047207 */ /* 0x000fe40000000000 */
[----:B------:R-:W-:Y:S02]  /*0a70*/  ISETP.GE.AND P1, PT, R10, RZ, PT ;  /* 0x000000ff0a00720c */ /* 0x000fe40003f26270 */
[----:B------:R-:W-:Y:S02]  /*0a80*/  SEL R8, R8, R9, P0 ;  /* 0x0000000908087207 */ /* 0x000fe40000000000 */
[----:B------:R-:W-:-:S02]  /*0a90*/  IADD3 R5, P2, PT, RZ, -R4, RZ ;  /* 0x80000004ff057210 */ /* 0x000fc40007f5e0ff */
[----:B------:R-:W-:Y:S02]  /*0aa0*/  ISETP.NE.U32.AND P0, PT, R6, RZ, PT ;  /* 0x000000ff0600720c */ /* 0x000fe40003f05070 */
[----:B------:R-:W-:Y:S02]  /*0ab0*/  IADD3.X R9, PT, PT, RZ, ~R8, RZ, P2, !PT ;  /* 0x80000008ff097210 */ /* 0x000fe400017fe4ff */
[----:B------:R-:W-:Y:S01]  /*0ac0*/  SEL R6, R5, R4, !P1 ;  /* 0x0000000405067207 */ /* 0x000fe20004800000 */
[----:B------:R-:W-:Y:S01]  /*0ad0*/  IMAD.MOV.U32 R4, RZ, RZ, R0 ;  /* 0x000000ffff047224 */ /* 0x000fe200078e0000 */
[----:B------:R-:W-:Y:S01]  /*0ae0*/  ISETP.NE.AND.EX P0, PT, R7, RZ, PT, P0 ;  /* 0x000000ff0700720c */ /* 0x000fe20003f05300 */
[----:B------:R-:W-:Y:S01]  /*0af0*/  IMAD.MOV.U32 R5, RZ, RZ, 0x0 ;  /* 0x00000000ff057424 */ /* 0x000fe200078e00ff */
[----:B------:R-:W-:Y:S02]  /*0b00*/  SEL R8, R9, R8, !P1 ;  /* 0x0000000809087207 */ /* 0x000fe40004800000 */
[----:B------:R-:W-:-:S02]  /*0b10*/  SEL R6, R6, 0xffffffff, P0 ;  /* 0xffffffff06067807 */ /* 0x000fc40000000000 */
[----:B------:R-:W-:Y:S01]  /*0b20*/  SEL R8, R8, 0xffffffff, P0 ;  /* 0xffffffff08087807 */ /* 0x000fe20000000000 */
[----:B------:R-:W-:Y:S06]  /*0b30*/  RET.REL.NODEC R4 `(_Z21neighborJoiningMatrixPiS_S_i) ;  /* 0xfffffff404307950 */ /* 0x000fec0003c3ffff */
.L_x_11:
        /* <DEDUP_REMOVED lines=12> */
.L_x_19:


//--------------------- .text._Z6rowsumPiS_i      --------------------------
	.section	.text._Z6rowsumPiS_i,"ax",@progbits
	.align	128
        .global         _Z6rowsumPiS_i
        .type           _Z6rowsumPiS_i,@function
        .size           _Z6rowsumPiS_i,(.L_x_22 - _Z6rowsumPiS_i)
        .other          _Z6rowsumPiS_i,@"STO_CUDA_ENTRY STV_DEFAULT"
_Z6rowsumPiS_i:
.text._Z6rowsumPiS_i:
        /* <DEDUP_REMOVED lines=10> */
[----:B------:R-:W1:Y:S08]  /*00a0*/  S2UR UR6, SR_CTAID.X ;  /* 0x00000000000679c3 */ /* 0x000e700000002500 */
[----:B------:R-:W5:Y:S01]  /*00b0*/  LDC R4, c[0x0][0x368] ;  /* 0x0000da00ff047b82 */ /* 0x000f620000000800 */
[----:B----4-:R-:W-:-:S07]  /*00c0*/  UIMAD UR5, UR10, UR5, URZ ;  /* 0x000000050a0572a4 */ /* 0x010fce000f8e02ff */
[----:B------:R-:W4:Y:S01]  /*00d0*/  LDC R0, c[0x0][0x390] ;  /* 0x0000e400ff007b82 */ /* 0x000f220000000800 */
[----:B--2---:R-:W-:Y:S01]  /*00e0*/  UIMAD UR4, UR8, UR9, UR4 ;  /* 0x00000009080472a4 */ /* 0x004fe2000f8e0204 */
[----:B0-----:R-:W-:Y:S02]  /*00f0*/  IMAD R2, R3, UR10, R2 ;  /* 0x0000000a03027c24 */ /* 0x001fe4000f8e0202 */
[----:B------:R-:W-:Y:S02]  /*0100*/  IMAD.MOV.U32 R3, RZ, RZ, RZ ;  /* 0x000000ffff037224 */ /* 0x000fe400078e00ff */
[----:B---3--:R-:W-:Y:S01]  /*0110*/  IMAD R2, R5, UR5, R2 ;  /* 0x0000000505027c24 */ /* 0x008fe2000f8e0202 */
[----:B-1----:R-:W-:Y:S01]  /*0120*/  UIMAD UR4, UR4, UR7, UR6 ;  /* 0x00000007040472a4 */ /* 0x002fe2000f8e0206 */
[----:B-----5:R-:W-:-:S05]  /*0130*/  IMAD R5, R4, UR5, RZ ;  /* 0x0000000504057c24 */ /* 0x020fca000f8e02ff */
[----:B------:R-:W-:Y:S01]  /*0140*/  IMAD.WIDE.U32 R4, R5, UR4, R2 ;  /* 0x0000000405047c25 */ /* 0x000fe2000f8e0002 */
[----:B----4-:R-:W-:Y:S02]  /*0150*/  SHF.R.S32.HI R7, RZ, 0x1f, R0 ;  /* 0x0000001fff077819 */ /* 0x010fe40000011400 */
[----:B------:R-:W-:-:S04]  /*0160*/  ISETP.GE.U32.AND P0, PT, R4, R0, PT ;  /* 0x000000000400720c */ /* 0x000fc80003f06070 */
[----:B------:R-:W-:-:S13]  /*0170*/  ISETP.GE.AND.EX P0, PT, R5, R7, PT, P0 ;  /* 0x000000070500720c */ /* 0x000fda0003f06300 */
[----:B------:R-:W-:Y:S05]  /*0180*/  @P0 EXIT ;  /* 0x000000000000094d */ /* 0x000fea0003800000 */
[----:B------:R-:W0:Y:S01]  /*0190*/  LDCU.64 UR6, c[0x0][0x388] ;  /* 0x00007100ff0677ac */ /* 0x000e220008000a00 */
[----:B------:R-:W-:Y:S01]  /*01a0*/  ISETP.GE.AND P0, PT, R0, 0x1, PT ;  /* 0x000000010000780c */ /* 0x000fe20003f06270 */
[----:B------:R-:W1:Y:S01]  /*01b0*/  LDCU.64 UR4, c[0x0][0x358] ;  /* 0x00006b00ff0477ac */ /* 0x000e620008000a00 */
[----:B0-----:R-:W-:-:S04]  /*01c0*/  LEA R2, P1, R4, UR6, 0x2 ;  /* 0x0000000604027c11 */ /* 0x001fc8000f8210ff */
[----:B------:R-:W-:-:S05]  /*01d0*/  LEA.HI.X R3, R4, UR7, R5, 0x2, P1 ;  /* 0x0000000704037c11 */ /* 0x000fca00088f1405 */
[----:B-1----:R0:W-:Y:S02]  /*01e0*/  STG.E desc[UR4][R2.64], RZ ;  /* 0x000000ff02007986 */ /* 0x0021e4000c101904 */
[----:B------:R-:W-:Y:S05]  /*01f0*/  @!P0 EXIT ;  /* 0x000000000000894d */ /* 0x000fea0003800000 */
[C---:B------:R-:W-:Y:S01]  /*0200*/  ISETP.GE.U32.AND P1, PT, R0.reuse, 0x10, PT ;  /* 0x000000100000780c */ /* 0x040fe20003f26070 */
[-C--:B------:R-:W-:Y:S01]  /*0210*/  IMAD R5, R5, R0.reuse, RZ ;  /* 0x0000000005057224 */ /* 0x080fe200078e02ff */
[----:B------:R-:W-:Y:S01]  /*0220*/  LOP3.LUT R10, R0, 0xf, RZ, 0xc0, !PT ;  /* 0x0000000f000a7812 */ /* 0x000fe200078ec0ff */
[----:B------:R-:W-:Y:S02]  /*0230*/  IMAD.MOV.U32 R9, RZ, RZ, RZ ;  /* 0x000000ffff097224 */ /* 0x000fe400078e00ff */
[----:B------:R-:W-:Y:S01]  /*0240*/  IMAD R11, R4, R7, R5 ;  /* 0x00000007040b7224 */ /* 0x000fe200078e0205 */
[----:B------:R-:W-:Y:S01]  /*0250*/  ISETP.NE.AND P0, PT, R10, RZ, PT ;  /* 0x000000ff0a00720c */ /* 0x000fe20003f05270 */
[----:B------:R-:W-:-:S04]  /*0260*/  IMAD.WIDE.U32 R4, R4, R0, RZ ;  /* 0x0000000004047225 */ /* 0x000fc800078e00ff */
[----:B------:R-:W-:Y:S02]  /*0270*/  IMAD.IADD R11, R5, 0x1, R11 ;  /* 0x00000001050b7824 */ /* 0x000fe400078e020b */
[----:B------:R-:W-:Y:S06]  /*0280*/  @!P1 BRA `(.L_x_12) ;  /* 0x0000000000b89947 */ /* 0x000fec0003800000 */
[----:B------:R-:W1:Y:S01]  /*0290*/  LDCU.64 UR6, c[0x0][0x380] ;  /* 0x00007000ff0677ac */ /* 0x000e620008000a00 */
[----:B------:R-:W-:-:S05]  /*02a0*/  LOP3.LUT R9, R0, 0x7ffffff0, RZ, 0xc0, !PT ;  /* 0x7ffffff000097812 */ /* 0x000fca00078ec0ff */
[----:B------:R-:W-:Y:S01]  /*02b0*/  IMAD.MOV R8, RZ, RZ, -R9 ;  /* 0x000000ffff087224 */ /* 0x000fe200078e0a09 */
[----:B-1----:R-:W-:-:S04]  /*02c0*/  LEA R12, P1, R4, UR6, 0x2 ;  /* 0x00000006040c7c11 */ /* 0x002fc8000f8210ff */
[----:B------:R-:W-:Y:S02]  /*02d0*/  IADD3 R12, P2, PT, R12, 0x20, RZ ;  /* 0x000000200c0c7810 */ /* 0x000fe40007f5e0ff */
[----:B------:R-:W-:-:S05]  /*02e0*/  LEA.HI.X R21, R4, UR7, R11, 0x2, P1 ;  /* 0x0000000704157c11 */ /* 0x000fca00088f140b */
[----:B------:R-:W-:-:S07]  /*02f0*/  IMAD.X R21, RZ, RZ, R21, P2 ;  /* 0x000000ffff157224 */ /* 0x000fce00010e0615 */
.L_x_13:
[----:B------:R-:W-:Y:S02]  /*0300*/  IMAD.MOV.U32 R6, RZ, RZ, R12 ;  /* 0x000000ffff067224 */ /* 0x000fe400078e000c */
[----:B------:R-:W-:-:S05]  /*0310*/  IMAD.MOV.U32 R7, RZ, RZ, R21 ;  /* 0x000000ffff077224 */ /* 0x000fca00078e0015 */
[----:B---3--:R-:W2:Y:S04]  /*0320*/  LDG.E R13, desc[UR4][R6.64+-0x20] ;  /* 0xffffe004060d7981 */ /* 0x008ea8000c1e1900 */
[----:B--2---:R1:W-:Y:S04]  /*0330*/  REDG.E.ADD.STRONG.GPU desc[UR4][R2.64], R13 ;  /* 0x0000000d0200798e */ /* 0x0043e8000c12e104 */
[----:B------:R-:W2:Y:S04]  /*0340*/  LDG.E R15, desc[UR4][R6.64+-0x1c] ;  /* 0xffffe404060f7981 */ /* 0x000ea8000c1e1900 */
[----:B--2---:R2:W-:Y:S04]  /*0350*/  REDG.E.ADD.STRONG.GPU desc[UR4][R2.64], R15 ;  /* 0x0000000f0200798e */ /* 0x0045e8000c12e104 */
[----:B------:R-:W3:Y:S04]  /*0360*/  LDG.E R17, desc[UR4][R6.64+-0x18] ;  /* 0xffffe80406117981 */ /* 0x000ee8000c1e1900 */
[----:B---3--:R3:W-:Y:S04]  /*0370*/  REDG.E.ADD.STRONG.GPU desc[UR4][R2.64], R17 ;  /* 0x000000110200798e */ /* 0x0087e8000c12e104 */
[----:B------:R-:W4:Y:S04]  /*0380*/  LDG.E R19, desc[UR4][R6.64+-0x14] ;  /* 0xffffec0406137981 */ /* 0x000f28000c1e1900 */
[----:B----4-:R4:W-:Y:S04]  /*0390*/  REDG.E.ADD.STRONG.GPU desc[UR4][R2.64], R19 ;  /* 0x000000130200798e */ /* 0x0109e8000c12e104 */
[----:B------:R-:W5:Y:S04]  /*03a0*/  LDG.E R21, desc[UR4][R6.64+-0x10] ;  /* 0xfffff00406157981 */ /* 0x000f68000c1e1900 */
[----:B-----5:R5:W-:Y:S04]  /*03b0*/  REDG.E.ADD.STRONG.GPU desc[UR4][R2.64], R21 ;  /* 0x000000150200798e */ /* 0x020be8000c12e104 */
[----:B------:R-:W2:Y:S04]  /*03c0*/  LDG.E R23, desc[UR4][R6.64+-0xc] ;  /* 0xfffff40406177981 */ /* 0x000ea8000c1e1900 */
[----:B--2---:R2:W-:Y:S04]  /*03d0*/  REDG.E.ADD.STRONG.GPU desc[UR4][R2.64], R23 ;  /* 0x000000170200798e */ /* 0x0045e8000c12e104 */
[----:B-1----:R-:W3:Y:S04]  /*03e0*/  LDG.E R13, desc[UR4][R6.64+-0x8] ;  /* 0xfffff804060d7981 */ /* 0x002ee8000c1e1900 */
[----:B---3--:R1:W-:Y:S04]  /*03f0*/  REDG.E.ADD.STRONG.GPU desc[UR4][R2.64], R13 ;  /* 0x0000000d0200798e */ /* 0x0083e8000c12e104 */
        /* <DEDUP_REMOVED lines=8> */
[----:B------:R-:W3:Y:S04]  /*0480*/  LDG.E R23, desc[UR4][R6.64+0xc] ;  /* 0x00000c0406177981 */ /* 0x000ee8000c1e1900 */
[----:B---3--:R3:W-:Y:S04]  /*0490*/  REDG.E.ADD.STRONG.GPU desc[UR4][R2.64], R23 ;  /* 0x000000170200798e */ /* 0x0087e8000c12e104 */
[----:B-1----:R-:W4:Y:S04]  /*04a0*/  LDG.E R13, desc[UR4][R6.64+0x10] ;  /* 0x00001004060d7981 */ /* 0x002f28000c1e1900 */
[----:B----4-:R3:W-:Y:S04]  /*04b0*/  REDG.E.ADD.STRONG.GPU desc[UR4][R2.64], R13 ;  /* 0x0000000d0200798e */ /* 0x0107e8000c12e104 */
[----:B------:R-:W4:Y:S04]  /*04c0*/  LDG.E R15, desc[UR4][R6.64+0x14] ;  /* 0x00001404060f7981 */ /* 0x000f28000c1e1900 */
[----:B----4-:R3:W-:Y:S04]  /*04d0*/  REDG.E.ADD.STRONG.GPU desc[UR4][R2.64], R15 ;  /* 0x0000000f0200798e */ /* 0x0107e8000c12e104 */
[----:B------:R-:W4:Y:S01]  /*04e0*/  LDG.E R17, desc[UR4][R6.64+0x18] ;  /* 0x0000180406117981 */ /* 0x000f22000c1e1900 */
[----:B------:R-:W-:-:S05]  /*04f0*/  VIADD R8, R8, 0x10 ;  /* 0x0000001008087836 */ /* 0x000fca0000000000 */
[----:B------:R-:W-:Y:S01]  /*0500*/  ISETP.NE.AND P1, PT, R8, RZ, PT ;  /* 0x000000ff0800720c */ /* 0x000fe20003f25270 */
[----:B----4-:R3:W-:Y:S04]  /*0510*/  REDG.E.ADD.STRONG.GPU desc[UR4][R2.64], R17 ;  /* 0x000000110200798e */ /* 0x0107e8000c12e104 */
[----:B-----5:R-:W4:Y:S01]  /*0520*/  LDG.E R19, desc[UR4][R6.64+0x1c] ;  /* 0x00001c0406137981 */ /* 0x020f22000c1e1900 */
[----:B------:R-:W-:-:S05]  /*0530*/  IADD3 R12, P2, PT, R6, 0x40, RZ ;  /* 0x00000040060c7810 */ /* 0x000fca0007f5e0ff */
[----:B--2---:R-:W-:Y:S01]  /*0540*/  IMAD.X R21, RZ, RZ, R7, P2 ;  /* 0x000000ffff157224 */ /* 0x004fe200010e0607 */
[----:B----4-:R3:W-:Y:S01]  /*0550*/  REDG.E.ADD.STRONG.GPU desc[UR4][R2.64], R19 ;  /* 0x000000130200798e */ /* 0x0107e2000c12e104 */
[----:B------:R-:W-:Y:S06]  /*0560*/  @P1 BRA `(.L_x_13) ;  /* 0xfffffffc00641947 */ /* 0x000fec000383ffff */
.L_x_12:
[----:B------:R-:W-:Y:S05]  /*0570*/  @!P0 EXIT ;  /* 0x000000000000894d */ /* 0x000fea0003800000 */
[----:B------:R-:W-:Y:S02]  /*0580*/  ISETP.GE.U32.AND P1, PT, R10, 0x8, PT ;  /* 0x000000080a00780c */ /* 0x000fe40003f26070 */
[----:B------:R-:W-:-:S04]  /*0590*/  LOP3.LUT R12, R0, 0x7, RZ, 0xc0, !PT ;  /* 0x00000007000c7812 */ /* 0x000fc800078ec0ff */
[----:B------:R-:W-:-:S07]  /*05a0*/  ISETP.NE.AND P0, PT, R12, RZ, PT ;  /* 0x000000ff0c00720c */ /* 0x000fce0003f05270 */
[----:B------:R-:W-:Y:S06]  /*05b0*/  @!P1 BRA `(.L_x_14) ;  /* 0x0000000000589947 */ /* 0x000fec0003800000 */
[----:B------:R-:W1:Y:S01]  /*05c0*/  LDCU.64 UR6, c[0x0][0x380] ;  /* 0x00007000ff0677ac */ /* 0x000e620008000a00 */
[----:B------:R-:W-:-:S05]  /*05d0*/  IADD3 R7, P1, PT, R9, R4, RZ ;  /* 0x0000000409077210 */ /* 0x000fca0007f3e0ff */
[----:B------:R-:W-:Y:S01]  /*05e0*/  IMAD.X R8, RZ, RZ, R11, P1 ;  /* 0x000000ffff087224 */ /* 0x000fe200008e060b */
[----:B-1----:R-:W-:-:S04]  /*05f0*/  LEA R6, P1, R7, UR6, 0x2 ;  /* 0x0000000607067c11 */ /* 0x002fc8000f8210ff */
[----:B------:R-:W-:-:S05]  /*0600*/  LEA.HI.X R7, R7, UR7, R8, 0x2, P1 ;  /* 0x0000000707077c11 */ /* 0x000fca00088f1408 */
[----:B---3--:R-:W2:Y:S04]  /*0610*/  LDG.E R13, desc[UR4][R6.64] ;  /* 0x00000004060d7981 */ /* 0x008ea8000c1e1900 */
[----:B--2---:R1:W-:Y:S04]  /*0620*/  REDG.E.ADD.STRONG.GPU desc[UR4][R2.64], R13 ;  /* 0x0000000d0200798e */ /* 0x0043e8000c12e104 */
[----:B------:R-:W2:Y:S04]  /*0630*/  LDG.E R15, desc[UR4][R6.64+0x4] ;  /* 0x00000404060f7981 */ /* 0x000ea8000c1e1900 */
[----:B--2---:R2:W-:Y:S04]  /*0640*/  REDG.E.ADD.STRONG.GPU desc[UR4][R2.64], R15 ;  /* 0x0000000f0200798e */ /* 0x0045e8000c12e104 */
[----:B------:R-:W3:Y:S04]  /*0650*/  LDG.E R17, desc[UR4][R6.64+0x8] ;  /* 0x0000080406117981 */ /* 0x000ee8000c1e1900 */
[----:B---3--:R4:W-:Y:S04]  /*0660*/  REDG.E.ADD.STRONG.GPU desc[UR4][R2.64], R17 ;  /* 0x000000110200798e */ /* 0x0089e8000c12e104 */
[----:B------:R-:W3:Y:S04]  /*0670*/  LDG.E R19, desc[UR4][R6.64+0xc] ;  /* 0x00000c0406137981 */ /* 0x000ee8000c1e1900 */
[----:B---3--:R4:W-:Y:S04]  /*0680*/  REDG.E.ADD.STRONG.GPU desc[UR4][R2.64], R19 ;  /* 0x000000130200798e */ /* 0x0089e8000c12e104 */
[----:B------:R-:W3:Y:S04]  /*0690*/  LDG.E R21, desc[UR4][R6.64+0x10] ;  /* 0x0000100406157981 */ /* 0x000ee8000c1e1900 */
[----:B---3--:R4:W-:Y:S04]  /*06a0*/  REDG.E.ADD.STRONG.GPU desc[UR4][R2.64], R21 ;  /* 0x000000150200798e */ /* 0x0089e8000c12e104 */
[----:B------:R-:W3:Y:S04]  /*06b0*/  LDG.E R23, desc[UR4][R6.64+0x14] ;  /* 0x0000140406177981 */ /* 0x000ee8000c1e1900 */
[----:B---3--:R4:W-:Y:S04]  /*06c0*/  REDG.E.ADD.STRONG.GPU desc[UR4][R2.64], R23 ;  /* 0x000000170200798e */ /* 0x0089e8000c12e104 */
[----:B-1----:R-:W3:Y:S04]  /*06d0*/  LDG.E R13, desc[UR4][R6.64+0x18] ;  /* 0x00001804060d7981 */ /* 0x002ee8000c1e1900 */
[----:B---3--:R4:W-:Y:S04]  /*06e0*/  REDG.E.ADD.STRONG.GPU desc[UR4][R2.64], R13 ;  /* 0x0000000d0200798e */ /* 0x0089e8000c12e104 */
[----:B--2---:R-:W2:Y:S01]  /*06f0*/  LDG.E R15, desc[UR4][R6.64+0x1c] ;  /* 0x00001c04060f7981 */ /* 0x004ea2000c1e1900 */
[----:B------:R-:W-:-:S03]  /*0700*/  VIADD R9, R9, 0x8 ;  /* 0x0000000809097836 */ /* 0x000fc60000000000 */
[----:B--2---:R4:W-:Y:S04]  /*0710*/  REDG.E.ADD.STRONG.GPU desc[UR4][R2.64], R15 ;  /* 0x0000000f0200798e */ /* 0x0049e8000c12e104 */
.L_x_14:
        /* <DEDUP_REMOVED lines=10> */
[----:B---34-:R-:W2:Y:S04]  /*07c0*/  LDG.E R13, desc[UR4][R6.64] ;  /* 0x00000004060d7981 */ /* 0x018ea8000c1e1900 */
[----:B--2---:R1:W-:Y:S04]  /*07d0*/  REDG.E.ADD.STRONG.GPU desc[UR4][R2.64], R13 ;  /* 0x0000000d0200798e */ /* 0x0043e8000c12e104 */
[----:B------:R-:W2:Y:S04]  /*07e0*/  LDG.E R15, desc[UR4][R6.64+0x4] ;  /* 0x00000404060f7981 */ /* 0x000ea8000c1e1900 */
[----:B--2---:R1:W-:Y:S04]  /*07f0*/  REDG.E.ADD.STRONG.GPU desc[UR4][R2.64], R15 ;  /* 0x0000000f0200798e */ /* 0x0043e8000c12e104 */
[----:B------:R-:W2:Y:S04]  /*0800*/  LDG.E R17, desc[UR4][R6.64+0x8] ;  /* 0x0000080406117981 */ /* 0x000ea8000c1e1900 */
[----:B--2---:R1:W-:Y:S04]  /*0810*/  REDG.E.ADD.STRONG.GPU desc[UR4][R2.64], R17 ;  /* 0x000000110200798e */ /* 0x0043e8000c12e104 */
[----:B------:R-:W2:Y:S01]  /*0820*/  LDG.E R19, desc[UR4][R6.64+0xc] ;  /* 0x00000c0406137981 */ /* 0x000ea2000c1e1900 */
[----:B------:R-:W-:-:S03]  /*0830*/  VIADD R9, R9, 0x4 ;  /* 0x0000000409097836 */ /* 0x000fc60000000000 */
[----:B--2---:R1:W-:Y:S04]  /*0840*/  REDG.E.ADD.STRONG.GPU desc[UR4][R2.64], R19 ;  /* 0x000000130200798e */ /* 0x0043e8000c12e104 */
.L_x_15:
[----:B------:R-:W-:Y:S05]  /*0850*/  @!P0 EXIT ;  /* 0x000000000000894d */ /* 0x000fea0003800000 */
[----:B------:R-:W2:Y:S01]  /*0860*/  LDCU.64 UR6, c[0x0][0x380] ;  /* 0x00007000ff0677ac */ /* 0x000ea20008000a00 */
[----:B------:R-:W-:Y:S01]  /*0870*/  IADD3 R5, P0, PT, R9, R4, RZ ;  /* 0x0000000409057210 */ /* 0x000fe20007f1e0ff */
[----:B------:R-:W-:-:S04]  /*0880*/  IMAD.MOV R0, RZ, RZ, -R0 ;  /* 0x000000ffff007224 */ /* 0x000fc800078e0a00 */
[----:B------:R-:W-:Y:S01]  /*0890*/  IMAD.X R6, RZ, RZ, R11, P0 ;  /* 0x000000ffff067224 */ /* 0x000fe200000e060b */
[----:B--2---:R-:W-:-:S04]  /*08a0*/  LEA R4, P1, R5, UR6, 0x2 ;  /* 0x0000000605047c11 */ /* 0x004fc8000f8210ff */
[----:B------:R-:W-:-:S09]  /*08b0*/  LEA.HI.X R7, R5, UR7, R6, 0x2, P1 ;  /* 0x0000000705077c11 */ /* 0x000fd200088f1406 */
.L_x_16:
[----:B--2---:R-:W-:-:S06]  /*08c0*/  IMAD.MOV.U32 R5, RZ, RZ, R7 ;  /* 0x000000ffff057224 */ /* 0x004fcc00078e0007 */
[----:B------:R2:W5:Y:S01]  /*08d0*/  LDG.E R5, desc[UR4][R4.64] ;  /* 0x0000000404057981 */ /* 0x000562000c1e1900 */
[----:B------:R-:W-:-:S05]  /*08e0*/  VIADD R0, R0, 0x1 ;  /* 0x0000000100007836 */ /* 0x000fca0000000000 */
[----:B------:R-:W-:Y:S02]  /*08f0*/  ISETP.NE.AND P0, PT, R0, RZ, PT ;  /* 0x000000ff0000720c */ /* 0x000fe40003f05270 */
[----:B--2---:R-:W-:-:S05]  /*0900*/  IADD3 R4, P1, PT, R4, 0x4, RZ ;  /* 0x0000000404047810 */ /* 0x004fca0007f3e0ff */
[----:B------:R-:W-:Y:S01]  /*0910*/  IMAD.X R7, RZ, RZ, R7, P1 ;  /* 0x000000ffff077224 */ /* 0x000fe200008e0607 */
[----:B-----5:R2:W-:Y:S05]  /*0920*/  REDG.E.ADD.STRONG.GPU desc[UR4][R2.64], R5 ;  /* 0x000000050200798e */ /* 0x0205ea000c12e104 */
[----:B------:R-:W-:Y:S05]  /*0930*/  @P0 BRA `(.L_x_16) ;  /* 0xfffffffc00e00947 */ /* 0x000fea000383ffff */
[----:B------:R-:W-:Y:S05]  /*0940*/  EXIT ;  /* 0x000000000000794d */ /* 0x000fea0003800000 */
.L_x_17:
        /* <DEDUP_REMOVED lines=11> */
.L_x_22:


//--------------------- .nv.shared._Z14findMinIndicesPiS_S_S_S_S_i --------------------------
	.section	.nv.shared._Z14findMinIndicesPiS_S_S_S_S_i,"aw",@nobits
	.sectionflags	@""
	.align	16
	.zero		1024


//--------------------- .nv.shared.reserved.0     --------------------------
	.section	.nv.shared.reserved.0,"aw",@nobits
	.weak		__nv_reservedSMEM_offset_0_alias
	.size		__nv_reservedSMEM_offset_0_alias, 0, 64
	.other		__nv_reservedSMEM_offset_0_alias,@"STO_CUDA_RESERVED_SHARED STV_DEFAULT"
__nv_reservedSMEM_offset_0_alias:
	.zero		0
	.zero		64


//--------------------- .nv.shared._Z21neighborJoiningMatrixPiS_S_i --------------------------
	.section	.nv.shared._Z21neighborJoiningMatrixPiS_S_i,"aw",@nobits
	.sectionflags	@""
	.align	16
	.zero		1024


//--------------------- .nv.shared._Z6rowsumPiS_i --------------------------
	.section	.nv.shared._Z6rowsumPiS_i,"aw",@nobits
	.sectionflags	@""
	.align	16
	.zero		1024


//--------------------- .nv.constant0._Z14findMinIndicesPiS_S_S_S_S_i --------------------------
	.section	.nv.constant0._Z14findMinIndicesPiS_S_S_S_S_i,"a",@progbits
	.sectionflags	@""
	.align	4
.nv.constant0._Z14findMinIndicesPiS_S_S_S_S_i:
	.zero		948


//--------------------- .nv.constant0._Z21neighborJoiningMatrixPiS_S_i --------------------------
	.section	.nv.constant0._Z21neighborJoiningMatrixPiS_S_i,"a",@progbits
	.sectionflags	@""
	.align	4
.nv.constant0._Z21neighborJoiningMatrixPiS_S_i:
	.zero		924


//--------------------- .nv.constant0._Z6rowsumPiS_i --------------------------
	.section	.nv.constant0._Z6rowsumPiS_i,"a",@progbits
	.sectionflags	@""
	.align	4
.nv.constant0._Z6rowsumPiS_i:
	.zero		916


//--------------------- SYMBOLS --------------------------

	.type		.nv.reservedSmem.offset0,@object
	.size		.nv.reservedSmem.offset0,0x4
	.type		.nv.reservedSmem.cap,@object
	.size		.nv.reservedSmem.cap,0x4
